	.target	sm_90a

	.elftype	@"ET_EXEC"


//--------------------- .note.nv.tkinfo           --------------------------
	.section	.note.nv.tkinfo,"",@"SHT_NOTE"
	.sectionflags	@"SHF_NOTE_NV_TKINFO"
	.tkinfo
        /*0018*/ 	.word	0x00000002
        /*0030*/ 	.string	""
        /*0030*/ 	.string	"ptxas"
        /*0030*/ 	.string	"Cuda compilation tools, release 13.0, V13.0.88"
        /*0030*/ 	.string	"Build cuda_13.0.r13.0/compiler.36424714_0"
        /*0030*/ 	.string	"-arch sm_90a -m 64 "



//--------------------- .note.nv.cuinfo           --------------------------
	.section	.note.nv.cuinfo,"",@"SHT_NOTE"
	.sectionflags	@"SHF_NOTE_NV_CUINFO"
        /*0018*/ 	.short	0x0002
        /*001a*/ 	.short	0x005a
        /*001c*/ 	.short	0x0082
	.zero		2


//--------------------- .nv.info                  --------------------------
	.section	.nv.info,"",@"SHT_CUDA_INFO"
	.align	4


	//----- nvinfo : EIATTR_REGCOUNT
	.align		4
        /*0000*/ 	.byte	0x04, 0x2f
        /*0002*/ 	.short	(.L_12 - .L_11)
	.align		4
.L_11:
        /*0004*/ 	.word	index@(_ZN7cutlass13device_kernelINS_4gemm6kernel13GemmUniversalIN4cute5tupleIJiiiiEEENS1_10collective13CollectiveMmaINS1_37MainloopSm90TmaGmmaWarpSpecializedFP8ILi6ENS5_IJNS4_1CILi1EEESB_SB_EEENS1_32KernelTmaWarpSpecializedPingpongEEENS5_IJNSA_ILi64EEENSA_ILi128EEENSA_ILi32EEEEEENS_12float_e4m3_tENS5_IJlSB_lEEESJ_SK_NS4_8TiledMMAINS4_8MMA_AtomIJNS4_4SM904GMMA31MMA_64x128x32_F32E4M3E4M3_SS_TNILNSO_7ScaleInE1ELSQ_1EEEEEENS4_6LayoutISC_NS5_IJNSA_ILi0EEESU_SU_EEEEENS5_IJNS4_10UnderscoreESX_SX_EEEEENS4_13SM90_TMA_LOADENS4_14ComposedLayoutINS4_7SwizzleILi1ELi4ELi3EEENS4_18smem_ptr_flag_bitsILi8EEENST_INS5_IJNSA_ILi8EEESH_EEENS5_IJSH_SB_EEEEEEEvNS4_8identityES10_S1A_vS1B_EENS_8epilogue10collective6detail29Sm90TmaWarpSpecializedAdapterINS1E_15DefaultEpilogueISJ_SK_SK_NS1D_6thread17LinearCombinationISJ_Li1EffLNS1I_9ScaleType4KindE0ELNS_15FloatRoundStyleE2ESJ_EENS1_15EpilogueDefaultEEEEEvvEEEEvNT_6ParamsE)
        /*0008*/ 	.word	0x000000a8


	//----- nvinfo : EIATTR_FRAME_SIZE
	.align		4
.L_12:
        /*000c*/ 	.byte	0x04, 0x11
        /*000e*/ 	.short	(.L_14 - .L_13)
	.align		4
.L_13:
        /*0010*/ 	.word	index@(_ZN7cutlass13device_kernelINS_4gemm6kernel13GemmUniversalIN4cute5tupleIJiiiiEEENS1_10collective13CollectiveMmaINS1_37MainloopSm90TmaGmmaWarpSpecializedFP8ILi6ENS5_IJNS4_1CILi1EEESB_SB_EEENS1_32KernelTmaWarpSpecializedPingpongEEENS5_IJNSA_ILi64EEENSA_ILi128EEENSA_ILi32EEEEEENS_12float_e4m3_tENS5_IJlSB_lEEESJ_SK_NS4_8TiledMMAINS4_8MMA_AtomIJNS4_4SM904GMMA31MMA_64x128x32_F32E4M3E4M3_SS_TNILNSO_7ScaleInE1ELSQ_1EEEEEENS4_6LayoutISC_NS5_IJNSA_ILi0EEESU_SU_EEEEENS5_IJNS4_10UnderscoreESX_SX_EEEEENS4_13SM90_TMA_LOADENS4_14ComposedLayoutINS4_7SwizzleILi1ELi4ELi3EEENS4_18smem_ptr_flag_bitsILi8EEENST_INS5_IJNSA_ILi8EEESH_EEENS5_IJSH_SB_EEEEEEEvNS4_8identityES10_S1A_vS1B_EENS_8epilogue10collective6detail29Sm90TmaWarpSpecializedAdapterINS1E_15DefaultEpilogueISJ_SK_SK_NS1D_6thread17LinearCombinationISJ_Li1EffLNS1I_9ScaleType4KindE0ELNS_15FloatRoundStyleE2ESJ_EENS1_15EpilogueDefaultEEEEEvvEEEEvNT_6ParamsE)
        /*0014*/ 	.word	0x00000000


	//----- nvinfo : EIATTR_MIN_STACK_SIZE
	.align		4
.L_14:
        /*0018*/ 	.byte	0x04, 0x12
        /*001a*/ 	.short	(.L_16 - .L_15)
	.align		4
.L_15:
        /*001c*/ 	.word	index@(_ZN7cutlass13device_kernelINS_4gemm6kernel13GemmUniversalIN4cute5tupleIJiiiiEEENS1_10collective13CollectiveMmaINS1_37MainloopSm90TmaGmmaWarpSpecializedFP8ILi6ENS5_IJNS4_1CILi1EEESB_SB_EEENS1_32KernelTmaWarpSpecializedPingpongEEENS5_IJNSA_ILi64EEENSA_ILi128EEENSA_ILi32EEEEEENS_12float_e4m3_tENS5_IJlSB_lEEESJ_SK_NS4_8TiledMMAINS4_8MMA_AtomIJNS4_4SM904GMMA31MMA_64x128x32_F32E4M3E4M3_SS_TNILNSO_7ScaleInE1ELSQ_1EEEEEENS4_6LayoutISC_NS5_IJNSA_ILi0EEESU_SU_EEEEENS5_IJNS4_10UnderscoreESX_SX_EEEEENS4_13SM90_TMA_LOADENS4_14ComposedLayoutINS4_7SwizzleILi1ELi4ELi3EEENS4_18smem_ptr_flag_bitsILi8EEENST_INS5_IJNSA_ILi8EEESH_EEENS5_IJSH_SB_EEEEEEEvNS4_8identityES10_S1A_vS1B_EENS_8epilogue10collective6detail29Sm90TmaWarpSpecializedAdapterINS1E_15DefaultEpilogueISJ_SK_SK_NS1D_6thread17LinearCombinationISJ_Li1EffLNS1I_9ScaleType4KindE0ELNS_15FloatRoundStyleE2ESJ_EENS1_15EpilogueDefaultEEEEEvvEEEEvNT_6ParamsE)
        /*0020*/ 	.word	0x00000000
.L_16:


//--------------------- .nv.compat                --------------------------
	.section	.nv.compat,"",@"SHT_CUDA_COMPAT_INFO"
	.align	4
        /*0000*/ 	.byte	0x02, 0x09, 0x01, 0x00, 0x02, 0x02, 0x04, 0x00, 0x02, 0x05, 0x05, 0x00, 0x03, 0x07, 0x01, 0x01
        /*0010*/ 	.byte	0x02, 0x03, 0x01, 0x00, 0x02, 0x06, 0x01, 0x00, 0x04, 0x0b, 0x08, 0x00, 0x00, 0x00, 0x00, 0x00
        /*0020*/ 	.byte	0x00, 0x00, 0x00, 0x00


//--------------------- .nv.info._ZN7cutlass13device_kernelINS_4gemm6kernel13GemmUniversalIN4cute5tupleIJiiiiEEENS1_10collective13CollectiveMmaINS1_37MainloopSm90TmaGmmaWarpSpecializedFP8ILi6ENS5_IJNS4_1CILi1EEESB_SB_EEENS1_32KernelTmaWarpSpecializedPingpongEEENS5_IJNSA_ILi64EEENSA_ILi128EEENSA_ILi32EEEEEENS_12float_e4m3_tENS5_IJlSB_lEEESJ_SK_NS4_8TiledMMAINS4_8MMA_AtomIJNS4_4SM904GMMA31MMA_64x128x32_F32E4M3E4M3_SS_TNILNSO_7ScaleInE1ELSQ_1EEEEEENS4_6LayoutISC_NS5_IJNSA_ILi0EEESU_SU_EEEEENS5_IJNS4_10UnderscoreESX_SX_EEEEENS4_13SM90_TMA_LOADENS4_14ComposedLayoutINS4_7SwizzleILi1ELi4ELi3EEENS4_18smem_ptr_flag_bitsILi8EEENST_INS5_IJNSA_ILi8EEESH_EEENS5_IJSH_SB_EEEEEEEvNS4_8identityES10_S1A_vS1B_EENS_8epilogue10collective6detail29Sm90TmaWarpSpecializedAdapterINS1E_15DefaultEpilogueISJ_SK_SK_NS1D_6thread17LinearCombinationISJ_Li1EffLNS1I_9ScaleType4KindE0ELNS_15FloatRoundStyleE2ESJ_EENS1_15EpilogueDefaultEEEEEvvEEEEvNT_6ParamsE --------------------------
	.section	.nv.info._ZN7cutlass13device_kernelINS_4gemm6kernel13GemmUniversalIN4cute5tupleIJiiiiEEENS1_10collective13CollectiveMmaINS1_37MainloopSm90TmaGmmaWarpSpecializedFP8ILi6ENS5_IJNS4_1CILi1EEESB_SB_EEENS1_32KernelTmaWarpSpecializedPingpongEEENS5_IJNSA_ILi64EEENSA_ILi128EEENSA_ILi32EEEEEENS_12float_e4m3_tENS5_IJlSB_lEEESJ_SK_NS4_8TiledMMAINS4_8MMA_AtomIJNS4_4SM904GMMA31MMA_64x128x32_F32E4M3E4M3_SS_TNILNSO_7ScaleInE1ELSQ_1EEEEEENS4_6LayoutISC_NS5_IJNSA_ILi0EEESU_SU_EEEEENS5_IJNS4_10UnderscoreESX_SX_EEEEENS4_13SM90_TMA_LOADENS4_14ComposedLayoutINS4_7SwizzleILi1ELi4ELi3EEENS4_18smem_ptr_flag_bitsILi8EEENST_INS5_IJNSA_ILi8EEESH_EEENS5_IJSH_SB_EEEEEEEvNS4_8identityES10_S1A_vS1B_EENS_8epilogue10collective6detail29Sm90TmaWarpSpecializedAdapterINS1E_15DefaultEpilogueISJ_SK_SK_NS1D_6thread17LinearCombinationISJ_Li1EffLNS1I_9ScaleType4KindE0ELNS_15FloatRoundStyleE2ESJ_EENS1_15EpilogueDefaultEEEEEvvEEEEvNT_6ParamsE,"",@"SHT_CUDA_INFO"
	.sectionflags	@""
	.align	4


	//----- nvinfo : EIATTR_CUDA_API_VERSION
	.align		4
        /*0000*/ 	.byte	0x04, 0x37
        /*0002*/ 	.short	(.L_18 - .L_17)
.L_17:
        /*0004*/ 	.word	0x00000082


	//----- nvinfo : EIATTR_KPARAM_INFO
	.align		4
.L_18:
        /*0008*/ 	.byte	0x04, 0x17
        /*000a*/ 	.short	(.L_20 - .L_19)
.L_19:
        /*000c*/ 	.word	0x00000000
        /*0010*/ 	.short	0x0000
        /*0012*/ 	.short	0x0070
        /*0014*/ 	.byte	0x00, 0xf0, 0x01, 0x10


	//----- nvinfo : EIATTR_SPARSE_MMA_MASK
	.align		4
.L_20:
        /*0018*/ 	.byte	0x03, 0x50
        /*001a*/ 	.short	0x0000


	//----- nvinfo : EIATTR_MAXREG_COUNT
	.align		4
        /*001c*/ 	.byte	0x03, 0x1b
        /*001e*/ 	.short	0x00a8


	//----- nvinfo : EIATTR_NUM_BARRIERS
	.align		4
        /*0020*/ 	.byte	0x02, 0x4c
        /*0022*/ 	.byte	0x01
	.zero		1


	//----- nvinfo : EIATTR_MERCURY_ISA_VERSION
	.align		4
        /*0024*/ 	.byte	0x03, 0x5f
        /*0026*/ 	.short	0x0101


	//----- nvinfo : EIATTR_INT_WARP_WIDE_INSTR_OFFSETS
	.align		4
        /*0028*/ 	.byte	0x04, 0x31
        /*002a*/ 	.short	(.L_22 - .L_21)


	//   ....[0]....
.L_21:
        /*002c*/ 	.word	0x00000460


	//   ....[1]....
        /*0030*/ 	.word	0x00000480


	//   ....[2]....
        /*0034*/ 	.word	0x00000500


	//   ....[3]....
        /*0038*/ 	.word	0x00000510


	//   ....[4]....
        /*003c*/ 	.word	0x00000520


	//   ....[5]....
        /*0040*/ 	.word	0x00000540


	//   ....[6]....
        /*0044*/ 	.word	0x00000590


	//   ....[7]....
        /*0048*/ 	.word	0x000005b0


	//----- nvinfo : EIATTR_COOP_GROUP_MASK_REGIDS
	.align		4
.L_22:
        /*004c*/ 	.byte	0x04, 0x29
        /*004e*/ 	.short	(.L_24 - .L_23)


	//   ....[0]....
.L_23:
        /*0050*/ 	.word	0xffffffff


	//   ....[1]....
        /*0054*/ 	.word	0xffffffff


	//   ....[2]....
        /*0058*/ 	.word	0xffffffff


	//   ....[3]....
        /*005c*/ 	.word	0xffffffff


	//   ....[4]....
        /*0060*/ 	.word	0xffffffff


	//   ....[5]....
        /*0064*/ 	.word	0xffffffff


	//----- nvinfo : EIATTR_COOP_GROUP_INSTR_OFFSETS
	.align		4
.L_24:
        /*0068*/ 	.byte	0x04, 0x28
        /*006a*/ 	.short	(.L_26 - .L_25)


	//   ....[0]....
.L_25:
        /*006c*/ 	.word	0x00000060


	//   ....[1]....
        /*0070*/ 	.word	0x00000070


	//   ....[2]....
        /*0074*/ 	.word	0x00000130


	//   ....[3]....
        /*0078*/ 	.word	0x00000300


	//   ....[4]....
        /*007c*/ 	.word	0x00000340


	//   ....[5]....
        /*0080*/ 	.word	0x00000380


	//----- nvinfo : EIATTR_REG_RECONFIG
	.align		4
.L_26:
        /*0084*/ 	.byte	0x01, 0x54
	.zero		2


	//----- nvinfo : EIATTR_MBARRIER_INSTR_OFFSETS
	.align		4
        /*0088*/ 	.byte	0x04, 0x39
        /*008a*/ 	.short	(.L_28 - .L_27)


	//   ....[0]....
.L_27:
        /*008c*/ 	.word	0x00000230
        /*0090*/ 	.word	0x000000ff
        /*0094*/ 	.word	0x00000000
        /*0098*/ 	.short	0x0100
        /*009a*/ 	.byte	0x08
	.zero		1


	//   ....[1]....
        /*009c*/ 	.word	0x00000240
        /*00a0*/ 	.word	0x000000ff
        /*00a4*/ 	.word	0x00000030
        /*00a8*/ 	.short	0x0100
        /*00aa*/ 	.byte	0x08
	.zero		1


	//   ....[2]....
        /*00ac*/ 	.word	0x00000250
        /*00b0*/ 	.word	0x000000ff
        /*00b4*/ 	.word	0x00000008
        /*00b8*/ 	.short	0x0100
        /*00ba*/ 	.byte	0x08
	.zero		1


	//   ....[3]....
        /*00bc*/ 	.word	0x00000260
        /*00c0*/ 	.word	0x000000ff
        /*00c4*/ 	.word	0x00000038
        /*00c8*/ 	.short	0x0100
        /*00ca*/ 	.byte	0x08
	.zero		1


	//   ....[4]....
        /*00cc*/ 	.word	0x00000270
        /*00d0*/ 	.word	0x000000ff
        /*00d4*/ 	.word	0x00000010
        /*00d8*/ 	.short	0x0100
        /*00da*/ 	.byte	0x08
	.zero		1


	//   ....[5]....
        /*00dc*/ 	.word	0x00000280
        /*00e0*/ 	.word	0x000000ff
        /*00e4*/ 	.word	0x00000040
        /*00e8*/ 	.short	0x0100
        /*00ea*/ 	.byte	0x08
	.zero		1


	//   ....[6]....
        /*00ec*/ 	.word	0x00000290
        /*00f0*/ 	.word	0x000000ff
        /*00f4*/ 	.word	0x00000018
        /*00f8*/ 	.short	0x0100
        /*00fa*/ 	.byte	0x08
	.zero		1


	//   ....[7]....
        /*00fc*/ 	.word	0x000002a0
        /*0100*/ 	.word	0x000000ff
        /*0104*/ 	.word	0x00000048
        /*0108*/ 	.short	0x0100
        /*010a*/ 	.byte	0x08
	.zero		1


	//   ....[8]....
        /*010c*/ 	.word	0x000002b0
        /*0110*/ 	.word	0x000000ff
        /*0114*/ 	.word	0x00000020
        /*0118*/ 	.short	0x0100
        /*011a*/ 	.byte	0x08
	.zero		1


	//   ....[9]....
        /*011c*/ 	.word	0x000002c0
        /*0120*/ 	.word	0x000000ff
        /*0124*/ 	.word	0x00000050
        /*0128*/ 	.short	0x0100
        /*012a*/ 	.byte	0x08
	.zero		1


	//   ....[10]....
        /*012c*/ 	.word	0x000002d0
        /*0130*/ 	.word	0x000000ff
        /*0134*/ 	.word	0x00000028
        /*0138*/ 	.short	0x0100
        /*013a*/ 	.byte	0x08
	.zero		1


	//   ....[11]....
        /*013c*/ 	.word	0x000002e0
        /*0140*/ 	.word	0x000000ff
        /*0144*/ 	.word	0x00000058
        /*0148*/ 	.short	0x0100
        /*014a*/ 	.byte	0x08
	.zero		1


	//   ....[12]....
        /*014c*/ 	.word	0x000005f0
        /*0150*/ 	.word	0x000000ff
        /*0154*/ 	.word	0x00000090
        /*0158*/ 	.short	0x0100
        /*015a*/ 	.byte	0x08
	.zero		1


	//   ....[13]....
        /*015c*/ 	.word	0x00000660
        /*0160*/ 	.word	0x000000ff
        /*0164*/ 	.word	0x00000098
        /*0168*/ 	.short	0x0100
        /*016a*/ 	.byte	0x08
	.zero		1


	//   ....[14]....
        /*016c*/ 	.word	0x00000680
        /*0170*/ 	.word	0x000000ff
        /*0174*/ 	.word	0x00000070
        /*0178*/ 	.short	0x0100
        /*017a*/ 	.byte	0x09
	.zero		1


	//   ....[15]....
        /*017c*/ 	.word	0x00000690
        /*0180*/ 	.word	0x000000ff
        /*0184*/ 	.word	0x00000078
        /*0188*/ 	.short	0x0100
        /*018a*/ 	.byte	0x09
	.zero		1


	//   ....[16]....
        /*018c*/ 	.word	0x000006a0
        /*0190*/ 	.word	0x000000ff
        /*0194*/ 	.word	0x00000080
        /*0198*/ 	.short	0x0100
        /*019a*/ 	.byte	0x09
	.zero		1


	//   ....[17]....
        /*019c*/ 	.word	0x000006b0
        /*01a0*/ 	.word	0x000000ff
        /*01a4*/ 	.word	0x00000088
        /*01a8*/ 	.short	0x0100
        /*01aa*/ 	.byte	0x09
	.zero		1


	//   ....[18]....
        /*01ac*/ 	.word	0x00001460
        /*01b0*/ 	.word	0x000000ff
        /*01b4*/ 	.word	0xfffffff8
        /*01b8*/ 	.short	0x010a
        /*01ba*/ 	.byte	0x0f
	.zero		1


	//   ....[19]....
        /*01bc*/ 	.word	0x00001940
        /*01c0*/ 	.word	0x000000ff
        /*01c4*/ 	.word	0x00000000
        /*01c8*/ 	.short	0x010a
        /*01ca*/ 	.byte	0x06
	.zero		1


	//   ....[20]....
        /*01cc*/ 	.word	0x00001980
        /*01d0*/ 	.word	0x000000ff
        /*01d4*/ 	.word	0x00000000
        /*01d8*/ 	.short	0x010a
        /*01da*/ 	.byte	0x06
	.zero		1


	//   ....[21]....
        /*01dc*/ 	.word	0x00002230
        /*01e0*/ 	.word	0x000000ff
        /*01e4*/ 	.word	0x00000000
        /*01e8*/ 	.short	0x010a
        /*01ea*/ 	.byte	0x09
	.zero		1


	//   ....[22]....
        /*01ec*/ 	.word	0x00002270
        /*01f0*/ 	.word	0x000000ff
        /*01f4*/ 	.word	0x00000000
        /*01f8*/ 	.short	0x010a
        /*01fa*/ 	.byte	0x09
	.zero		1


	//   ....[23]....
        /*01fc*/ 	.word	0x00002880
        /*0200*/ 	.word	0x000000ff
        /*0204*/ 	.word	0x00000000
        /*0208*/ 	.short	0x0101
        /*020a*/ 	.byte	0x08
	.zero		1


	//   ....[24]....
        /*020c*/ 	.word	0x00002df0
        /*0210*/ 	.word	0x00000011
        /*0214*/ 	.word	0x00000000
        /*0218*/ 	.short	0x0101
        /*021a*/ 	.byte	0x16
	.zero		1


	//   ....[25]....
        /*021c*/ 	.word	0x00002ed0
        /*0220*/ 	.word	0x000000ff
        /*0224*/ 	.word	0x00000000
        /*0228*/ 	.short	0x0101
        /*022a*/ 	.byte	0x08
	.zero		1


	//   ....[26]....
        /*022c*/ 	.word	0x00002f80
        /*0230*/ 	.word	0x000000ff
        /*0234*/ 	.word	0x00000008
        /*0238*/ 	.short	0x010a
        /*023a*/ 	.byte	0x0f
	.zero		1


	//   ....[27]....
        /*023c*/ 	.word	0x00007820
        /*0240*/ 	.word	0x00000004
        /*0244*/ 	.word	0x00000000
        /*0248*/ 	.short	0x0101
        /*024a*/ 	.byte	0x16
	.zero		1


	//   ....[28]....
        /*024c*/ 	.word	0x00008100
        /*0250*/ 	.word	0x00000013
        /*0254*/ 	.word	0x00000030
        /*0258*/ 	.short	0x010a
        /*025a*/ 	.byte	0x3f
	.zero		1


	//   ....[29]....
        /*025c*/ 	.word	0x00008470
        /*0260*/ 	.word	0x0000000a
        /*0264*/ 	.word	0x00000098
        /*0268*/ 	.short	0x0101
        /*026a*/ 	.byte	0x3f
	.zero		1


	//   ....[30]....
        /*026c*/ 	.word	0x00008bd0
        /*0270*/ 	.word	0x00000005
        /*0274*/ 	.word	0x00000000
        /*0278*/ 	.short	0x010a
        /*027a*/ 	.byte	0x3f
	.zero		1


	//   ....[31]....
        /*027c*/ 	.word	0x00008c50
        /*0280*/ 	.word	0x00000007
        /*0284*/ 	.word	0x00000000
        /*0288*/ 	.short	0x010a
        /*028a*/ 	.byte	0x3f
	.zero		1


	//   ....[32]....
        /*028c*/ 	.word	0x00008ce0
        /*0290*/ 	.word	0x00000006
        /*0294*/ 	.word	0x00000000
        /*0298*/ 	.short	0x010a
        /*029a*/ 	.byte	0x3f
	.zero		1


	//   ....[33]....
        /*029c*/ 	.word	0x00008d70
        /*02a0*/ 	.word	0x00000009
        /*02a4*/ 	.word	0x00000000
        /*02a8*/ 	.short	0x010a
        /*02aa*/ 	.byte	0x3f
	.zero		1


	//   ....[34]....
        /*02ac*/ 	.word	0x00008e00
        /*02b0*/ 	.word	0x00000006
        /*02b4*/ 	.word	0x00000000
        /*02b8*/ 	.short	0x010a
        /*02ba*/ 	.byte	0x3f
	.zero		1


	//   ....[35]....
        /*02bc*/ 	.word	0x00008e90
        /*02c0*/ 	.word	0x00000003
        /*02c4*/ 	.word	0x00000000
        /*02c8*/ 	.short	0x010a
        /*02ca*/ 	.byte	0x3f
	.zero		1


	//   ....[36]....
        /*02cc*/ 	.word	0x00008f00
        /*02d0*/ 	.word	0x00000011
        /*02d4*/ 	.word	0xfffffff8
        /*02d8*/ 	.short	0x010a
        /*02da*/ 	.byte	0x3f
	.zero		1


	//   ....[37]....
        /*02dc*/ 	.word	0x00008f60
        /*02e0*/ 	.word	0x00000011
        /*02e4*/ 	.word	0x00000000
        /*02e8*/ 	.short	0x010a
        /*02ea*/ 	.byte	0x3f
	.zero		1


	//   ....[38]....
        /*02ec*/ 	.word	0x00008fc0
        /*02f0*/ 	.word	0x00000012
        /*02f4*/ 	.word	0x00000000
        /*02f8*/ 	.short	0x010a
        /*02fa*/ 	.byte	0x3f
	.zero		1


	//   ....[39]....
        /*02fc*/ 	.word	0x00009020
        /*0300*/ 	.word	0x00000011
        /*0304*/ 	.word	0x00000008
        /*0308*/ 	.short	0x010a
        /*030a*/ 	.byte	0x3f
	.zero		1


	//   ....[40]....
        /*030c*/ 	.word	0x000090f0
        /*0310*/ 	.word	0x00000013
        /*0314*/ 	.word	0x00000030
        /*0318*/ 	.short	0x010a
        /*031a*/ 	.byte	0x3f
	.zero		1


	//   ....[41]....
        /*031c*/ 	.word	0x000091d0
        /*0320*/ 	.word	0x00000005
        /*0324*/ 	.word	0x00000000
        /*0328*/ 	.short	0x010a
        /*032a*/ 	.byte	0x3f
	.zero		1


	//   ....[42]....
        /*032c*/ 	.word	0x00009220
        /*0330*/ 	.word	0x00000007
        /*0334*/ 	.word	0x00000000
        /*0338*/ 	.short	0x010a
        /*033a*/ 	.byte	0x3f
	.zero		1


	//   ....[43]....
        /*033c*/ 	.word	0x00009270
        /*0340*/ 	.word	0x00000006
        /*0344*/ 	.word	0x00000000
        /*0348*/ 	.short	0x010a
        /*034a*/ 	.byte	0x3f
	.zero		1


	//   ....[44]....
        /*034c*/ 	.word	0x000092c0
        /*0350*/ 	.word	0x00000009
        /*0354*/ 	.word	0x00000000
        /*0358*/ 	.short	0x010a
        /*035a*/ 	.byte	0x3f
	.zero		1


	//   ....[45]....
        /*035c*/ 	.word	0x00009310
        /*0360*/ 	.word	0x00000006
        /*0364*/ 	.word	0x00000000
        /*0368*/ 	.short	0x010a
        /*036a*/ 	.byte	0x3f
	.zero		1


	//----- nvinfo : EIATTR_NUM_MBARRIERS
	.align		4
.L_28:
        /*036c*/ 	.byte	0x03, 0x38
        /*036e*/ 	.short	0x0012


	//----- nvinfo : EIATTR_EXIT_INSTR_OFFSETS
	.align		4
        /*0370*/ 	.byte	0x04, 0x1c
        /*0372*/ 	.short	(.L_30 - .L_29)


	//   ....[0]....
.L_29:
        /*0374*/ 	.word	0x00001190


	//   ....[1]....
        /*0378*/ 	.word	0x000011f0


	//   ....[2]....
        /*037c*/ 	.word	0x00007e30


	//   ....[3]....
        /*0380*/ 	.word	0x00007e60


	//   ....[4]....
        /*0384*/ 	.word	0x00008ee0


	//----- nvinfo : EIATTR_MAX_THREADS
	.align		4
.L_30:
        /*0388*/ 	.byte	0x04, 0x05
        /*038a*/ 	.short	(.L_32 - .L_31)
.L_31:
        /*038c*/ 	.word	0x00000180
        /*0390*/ 	.word	0x00000001
        /*0394*/ 	.word	0x00000001


	//----- nvinfo : EIATTR_CRS_STACK_SIZE
	.align		4
.L_32:
        /*0398*/ 	.byte	0x04, 0x1e
        /*039a*/ 	.short	(.L_34 - .L_33)
.L_33:
        /*039c*/ 	.word	0x00000000


	//----- nvinfo : EIATTR_CBANK_PARAM_SIZE
	.align		4
.L_34:
        /*03a0*/ 	.byte	0x03, 0x19
        /*03a2*/ 	.short	0x0470


	//----- nvinfo : EIATTR_PARAM_CBANK
	.align		4
        /*03a4*/ 	.byte	0x04, 0x0a
        /*03a6*/ 	.short	(.L_36 - .L_35)
	.align		4
.L_35:
        /*03a8*/ 	.word	index@(.nv.constant0._ZN7cutlass13device_kernelINS_4gemm6kernel13GemmUniversalIN4cute5tupleIJiiiiEEENS1_10collective13CollectiveMmaINS1_37MainloopSm90TmaGmmaWarpSpecializedFP8ILi6ENS5_IJNS4_1CILi1EEESB_SB_EEENS1_32KernelTmaWarpSpecializedPingpongEEENS5_IJNSA_ILi64EEENSA_ILi128EEENSA_ILi32EEEEEENS_12float_e4m3_tENS5_IJlSB_lEEESJ_SK_NS4_8TiledMMAINS4_8MMA_AtomIJNS4_4SM904GMMA31MMA_64x128x32_F32E4M3E4M3_SS_TNILNSO_7ScaleInE1ELSQ_1EEEEEENS4_6LayoutISC_NS5_IJNSA_ILi0EEESU_SU_EEEEENS5_IJNS4_10UnderscoreESX_SX_EEEEENS4_13SM90_TMA_LOADENS4_14ComposedLayoutINS4_7SwizzleILi1ELi4ELi3EEENS4_18smem_ptr_flag_bitsILi8EEENST_INS5_IJNSA_ILi8EEESH_EEENS5_IJSH_SB_EEEEEEEvNS4_8identityES10_S1A_vS1B_EENS_8epilogue10collective6detail29Sm90TmaWarpSpecializedAdapterINS1E_15DefaultEpilogueISJ_SK_SK_NS1D_6thread17LinearCombinationISJ_Li1EffLNS1I_9ScaleType4KindE0ELNS_15FloatRoundStyleE2ESJ_EENS1_15EpilogueDefaultEEEEEvvEEEEvNT_6ParamsE)
        /*03ac*/ 	.short	0x0210
        /*03ae*/ 	.short	0x0470


	//----- nvinfo : EIATTR_SW_WAR
	.align		4
.L_36:
        /*03b0*/ 	.byte	0x04, 0x36
        /*03b2*/ 	.short	(.L_38 - .L_37)
.L_37:
        /*03b4*/ 	.word	0x00000008
.L_38:


//--------------------- .nv.callgraph             --------------------------
	.section	.nv.callgraph,"",@"SHT_CUDA_CALLGRAPH"
	.align	4
	.sectionentsize	8
	.align		4
        /*0000*/ 	.word	0x00000000
	.align		4
        /*0004*/ 	.word	0xffffffff
	.align		4
        /*0008*/ 	.word	0x00000000
	.align		4
        /*000c*/ 	.word	0xfffffffe
	.align		4
        /*0010*/ 	.word	0x00000000
	.align		4
        /*0014*/ 	.word	0xfffffffd
	.align		4
        /*0018*/ 	.word	0x00000000
	.align		4
        /*001c*/ 	.word	0xfffffffc


//--------------------- .nv.constant4             --------------------------
	.section	.nv.constant4,"a",@progbits
	.align	8
	.align		8
.nv.constant4:
        /*0000*/ 	.dword	_ZN40_INTERNAL_a866c29d_4_k_cu_312947eb_275424cuda3std3__45__cpo5beginE
	.align		8
        /*0008*/ 	.dword	_ZN40_INTERNAL_a866c29d_4_k_cu_312947eb_275424cuda3std3__45__cpo3endE
	.align		8
        /*0010*/ 	.dword	_ZN40_INTERNAL_a866c29d_4_k_cu_312947eb_275424cuda3std3__45__cpo6cbeginE
	.align		8
        /*0018*/ 	.dword	_ZN40_INTERNAL_a866c29d_4_k_cu_312947eb_275424cuda3std3__45__cpo4cendE
	.align		8
        /*0020*/ 	.dword	_ZN40_INTERNAL_a866c29d_4_k_cu_312947eb_275424cuda3std3__442_GLOBAL__N__a866c29d_4_k_cu_312947eb_275426ignoreE
	.align		8
        /*0028*/ 	.dword	_ZN40_INTERNAL_a866c29d_4_k_cu_312947eb_275424cuda3std3__419piecewise_constructE
	.align		8
        /*0030*/ 	.dword	_ZN40_INTERNAL_a866c29d_4_k_cu_312947eb_275424cuda3std3__48in_placeE
	.align		8
        /*0038*/ 	.dword	_ZN40_INTERNAL_a866c29d_4_k_cu_312947eb_275424cuda3std6ranges3__45__cpo4swapE
	.align		8
        /*0040*/ 	.dword	_ZN40_INTERNAL_a866c29d_4_k_cu_312947eb_275424cuda3std6ranges3__45__cpo9iter_moveE
	.align		8
        /*0048*/ 	.dword	_ZN40_INTERNAL_a866c29d_4_k_cu_312947eb_275424cute7productE
	.align		8
        /*0050*/ 	.dword	_ZN40_INTERNAL_a866c29d_4_k_cu_312947eb_275424cute1_E


//--------------------- .text._ZN7cutlass13device_kernelINS_4gemm6kernel13GemmUniversalIN4cute5tupleIJiiiiEEENS1_10collective13CollectiveMmaINS1_37MainloopSm90TmaGmmaWarpSpecializedFP8ILi6ENS5_IJNS4_1CILi1EEESB_SB_EEENS1_32KernelTmaWarpSpecializedPingpongEEENS5_IJNSA_ILi64EEENSA_ILi128EEENSA_ILi32EEEEEENS_12float_e4m3_tENS5_IJlSB_lEEESJ_SK_NS4_8TiledMMAINS4_8MMA_AtomIJNS4_4SM904GMMA31MMA_64x128x32_F32E4M3E4M3_SS_TNILNSO_7ScaleInE1ELSQ_1EEEEEENS4_6LayoutISC_NS5_IJNSA_ILi0EEESU_SU_EEEEENS5_IJNS4_10UnderscoreESX_SX_EEEEENS4_13SM90_TMA_LOADENS4_14ComposedLayoutINS4_7SwizzleILi1ELi4ELi3EEENS4_18smem_ptr_flag_bitsILi8EEENST_INS5_IJNSA_ILi8EEESH_EEENS5_IJSH_SB_EEEEEEEvNS4_8identityES10_S1A_vS1B_EENS_8epilogue10collective6detail29Sm90TmaWarpSpecializedAdapterINS1E_15DefaultEpilogueISJ_SK_SK_NS1D_6thread17LinearCombinationISJ_Li1EffLNS1I_9ScaleType4KindE0ELNS_15FloatRoundStyleE2ESJ_EENS1_15EpilogueDefaultEEEEEvvEEEEvNT_6ParamsE --------------------------
	.section	.text._ZN7cutlass13device_kernelINS_4gemm6kernel13GemmUniversalIN4cute5tupleIJiiiiEEENS1_10collective13CollectiveMmaINS1_37MainloopSm90TmaGmmaWarpSpecializedFP8ILi6ENS5_IJNS4_1CILi1EEESB_SB_EEENS1_32KernelTmaWarpSpecializedPingpongEEENS5_IJNSA_ILi64EEENSA_ILi128EEENSA_ILi32EEEEEENS_12float_e4m3_tENS5_IJlSB_lEEESJ_SK_NS4_8TiledMMAINS4_8MMA_AtomIJNS4_4SM904GMMA31MMA_64x128x32_F32E4M3E4M3_SS_TNILNSO_7ScaleInE1ELSQ_1EEEEEENS4_6LayoutISC_NS5_IJNSA_ILi0EEESU_SU_EEEEENS5_IJNS4_10UnderscoreESX_SX_EEEEENS4_13SM90_TMA_LOADENS4_14ComposedLayoutINS4_7SwizzleILi1ELi4ELi3EEENS4_18smem_ptr_flag_bitsILi8EEENST_INS5_IJNSA_ILi8EEESH_EEENS5_IJSH_SB_EEEEEEEvNS4_8identityES10_S1A_vS1B_EENS_8epilogue10collective6detail29Sm90TmaWarpSpecializedAdapterINS1E_15DefaultEpilogueISJ_SK_SK_NS1D_6thread17LinearCombinationISJ_Li1EffLNS1I_9ScaleType4KindE0ELNS_15FloatRoundStyleE2ESJ_EENS1_15EpilogueDefaultEEEEEvvEEEEvNT_6ParamsE,"ax",@progbits
	.align	128
.text._ZN7cutlass13device_kernelINS_4gemm6kernel13GemmUniversalIN4cute5tupleIJiiiiEEENS1_10collective13CollectiveMmaINS1_37MainloopSm90TmaGmmaWarpSpecializedFP8ILi6ENS5_IJNS4_1CILi1EEESB_SB_EEENS1_32KernelTmaWarpSpecializedPingpongEEENS5_IJNSA_ILi64EEENSA_ILi128EEENSA_ILi32EEEEEENS_12float_e4m3_tENS5_IJlSB_lEEESJ_SK_NS4_8TiledMMAINS4_8MMA_AtomIJNS4_4SM904GMMA31MMA_64x128x32_F32E4M3E4M3_SS_TNILNSO_7ScaleInE1ELSQ_1EEEEEENS4_6LayoutISC_NS5_IJNSA_ILi0EEESU_SU_EEEEENS5_IJNS4_10UnderscoreESX_SX_EEEEENS4_13SM90_TMA_LOADENS4_14ComposedLayoutINS4_7SwizzleILi1ELi4ELi3EEENS4_18smem_ptr_flag_bitsILi8EEENST_INS5_IJNSA_ILi8EEESH_EEENS5_IJSH_SB_EEEEEEEvNS4_8identityES10_S1A_vS1B_EENS_8epilogue10collective6detail29Sm90TmaWarpSpecializedAdapterINS1E_15DefaultEpilogueISJ_SK_SK_NS1D_6thread17LinearCombinationISJ_Li1EffLNS1I_9ScaleType4KindE0ELNS_15FloatRoundStyleE2ESJ_EENS1_15EpilogueDefaultEEEEEvvEEEEvNT_6ParamsE:
        .type           _ZN7cutlass13device_kernelINS_4gemm6kernel13GemmUniversalIN4cute5tupleIJiiiiEEENS1_10collective13CollectiveMmaINS1_37MainloopSm90TmaGmmaWarpSpecializedFP8ILi6ENS5_IJNS4_1CILi1EEESB_SB_EEENS1_32KernelTmaWarpSpecializedPingpongEEENS5_IJNSA_ILi64EEENSA_ILi128EEENSA_ILi32EEEEEENS_12float_e4m3_tENS5_IJlSB_lEEESJ_SK_NS4_8TiledMMAINS4_8MMA_AtomIJNS4_4SM904GMMA31MMA_64x128x32_F32E4M3E4M3_SS_TNILNSO_7ScaleInE1ELSQ_1EEEEEENS4_6LayoutISC_NS5_IJNSA_ILi0EEESU_SU_EEEEENS5_IJNS4_10UnderscoreESX_SX_EEEEENS4_13SM90_TMA_LOADENS4_14ComposedLayoutINS4_7SwizzleILi1ELi4ELi3EEENS4_18smem_ptr_flag_bitsILi8EEENST_INS5_IJNSA_ILi8EEESH_EEENS5_IJSH_SB_EEEEEEEvNS4_8identityES10_S1A_vS1B_EENS_8epilogue10collective6detail29Sm90TmaWarpSpecializedAdapterINS1E_15DefaultEpilogueISJ_SK_SK_NS1D_6thread17LinearCombinationISJ_Li1EffLNS1I_9ScaleType4KindE0ELNS_15FloatRoundStyleE2ESJ_EENS1_15EpilogueDefaultEEEEEvvEEEEvNT_6ParamsE,@function
        .size           _ZN7cutlass13device_kernelINS_4gemm6kernel13GemmUniversalIN4cute5tupleIJiiiiEEENS1_10collective13CollectiveMmaINS1_37MainloopSm90TmaGmmaWarpSpecializedFP8ILi6ENS5_IJNS4_1CILi1EEESB_SB_EEENS1_32KernelTmaWarpSpecializedPingpongEEENS5_IJNSA_ILi64EEENSA_ILi128EEENSA_ILi32EEEEEENS_12float_e4m3_tENS5_IJlSB_lEEESJ_SK_NS4_8TiledMMAINS4_8MMA_AtomIJNS4_4SM904GMMA31MMA_64x128x32_F32E4M3E4M3_SS_TNILNSO_7ScaleInE1ELSQ_1EEEEEENS4_6LayoutISC_NS5_IJNSA_ILi0EEESU_SU_EEEEENS5_IJNS4_10UnderscoreESX_SX_EEEEENS4_13SM90_TMA_LOADENS4_14ComposedLayoutINS4_7SwizzleILi1ELi4ELi3EEENS4_18smem_ptr_flag_bitsILi8EEENST_INS5_IJNSA_ILi8EEESH_EEENS5_IJSH_SB_EEEEEEEvNS4_8identityES10_S1A_vS1B_EENS_8epilogue10collective6detail29Sm90TmaWarpSpecializedAdapterINS1E_15DefaultEpilogueISJ_SK_SK_NS1D_6thread17LinearCombinationISJ_Li1EffLNS1I_9ScaleType4KindE0ELNS_15FloatRoundStyleE2ESJ_EENS1_15EpilogueDefaultEEEEEvvEEEEvNT_6ParamsE,(.L_x_208 - _ZN7cutlass13device_kernelINS_4gemm6kernel13GemmUniversalIN4cute5tupleIJiiiiEEENS1_10collective13CollectiveMmaINS1_37MainloopSm90TmaGmmaWarpSpecializedFP8ILi6ENS5_IJNS4_1CILi1EEESB_SB_EEENS1_32KernelTmaWarpSpecializedPingpongEEENS5_IJNSA_ILi64EEENSA_ILi128EEENSA_ILi32EEEEEENS_12float_e4m3_tENS5_IJlSB_lEEESJ_SK_NS4_8TiledMMAINS4_8MMA_AtomIJNS4_4SM904GMMA31MMA_64x128x32_F32E4M3E4M3_SS_TNILNSO_7ScaleInE1ELSQ_1EEEEEENS4_6LayoutISC_NS5_IJNSA_ILi0EEESU_SU_EEEEENS5_IJNS4_10UnderscoreESX_SX_EEEEENS4_13SM90_TMA_LOADENS4_14ComposedLayoutINS4_7SwizzleILi1ELi4ELi3EEENS4_18smem_ptr_flag_bitsILi8EEENST_INS5_IJNSA_ILi8EEESH_EEENS5_IJSH_SB_EEEEEEEvNS4_8identityES10_S1A_vS1B_EENS_8epilogue10collective6detail29Sm90TmaWarpSpecializedAdapterINS1E_15DefaultEpilogueISJ_SK_SK_NS1D_6thread17LinearCombinationISJ_Li1EffLNS1I_9ScaleType4KindE0ELNS_15FloatRoundStyleE2ESJ_EENS1_15EpilogueDefaultEEEEEvvEEEEvNT_6ParamsE)
        .other          _ZN7cutlass13device_kernelINS_4gemm6kernel13GemmUniversalIN4cute5tupleIJiiiiEEENS1_10collective13CollectiveMmaINS1_37MainloopSm90TmaGmmaWarpSpecializedFP8ILi6ENS5_IJNS4_1CILi1EEESB_SB_EEENS1_32KernelTmaWarpSpecializedPingpongEEENS5_IJNSA_ILi64EEENSA_ILi128EEENSA_ILi32EEEEEENS_12float_e4m3_tENS5_IJlSB_lEEESJ_SK_NS4_8TiledMMAINS4_8MMA_AtomIJNS4_4SM904GMMA31MMA_64x128x32_F32E4M3E4M3_SS_TNILNSO_7ScaleInE1ELSQ_1EEEEEENS4_6LayoutISC_NS5_IJNSA_ILi0EEESU_SU_EEEEENS5_IJNS4_10UnderscoreESX_SX_EEEEENS4_13SM90_TMA_LOADENS4_14ComposedLayoutINS4_7SwizzleILi1ELi4ELi3EEENS4_18smem_ptr_flag_bitsILi8EEENST_INS5_IJNSA_ILi8EEESH_EEENS5_IJSH_SB_EEEEEEEvNS4_8identityES10_S1A_vS1B_EENS_8epilogue10collective6detail29Sm90TmaWarpSpecializedAdapterINS1E_15DefaultEpilogueISJ_SK_SK_NS1D_6thread17LinearCombinationISJ_Li1EffLNS1I_9ScaleType4KindE0ELNS_15FloatRoundStyleE2ESJ_EENS1_15EpilogueDefaultEEEEEvvEEEEvNT_6ParamsE,@"STO_CUDA_ENTRY STV_DEFAULT"
_ZN7cutlass13device_kernelINS_4gemm6kernel13GemmUniversalIN4cute5tupleIJiiiiEEENS1_10collective13CollectiveMmaINS1_37MainloopSm90TmaGmmaWarpSpecializedFP8ILi6ENS5_IJNS4_1CILi1EEESB_SB_EEENS1_32KernelTmaWarpSpecializedPingpongEEENS5_IJNSA_ILi64EEENSA_ILi128EEENSA_ILi32EEEEEENS_12float_e4m3_tENS5_IJlSB_lEEESJ_SK_NS4_8TiledMMAINS4_8MMA_AtomIJNS4_4SM904GMMA31MMA_64x128x32_F32E4M3E4M3_SS_TNILNSO_7ScaleInE1ELSQ_1EEEEEENS4_6LayoutISC_NS5_IJNSA_ILi0EEESU_SU_EEEEENS5_IJNS4_10UnderscoreESX_SX_EEEEENS4_13SM90_TMA_LOADENS4_14ComposedLayoutINS4_7SwizzleILi1ELi4ELi3EEENS4_18smem_ptr_flag_bitsILi8EEENST_INS5_IJNSA_ILi8EEESH_EEENS5_IJSH_SB_EEEEEEEvNS4_8identityES10_S1A_vS1B_EENS_8epilogue10collective6detail29Sm90TmaWarpSpecializedAdapterINS1E_15DefaultEpilogueISJ_SK_SK_NS1D_6thread17LinearCombinationISJ_Li1EffLNS1I_9ScaleType4KindE0ELNS_15FloatRoundStyleE2ESJ_EENS1_15EpilogueDefaultEEEEEvvEEEEvNT_6ParamsE:
[----:B------:R-:W-:Y:S01]  /*0000*/  LDC R1, c[0x0][0x28] ;  /* 0x00000a00ff017b82 */ /* 0x000fe20000000800 */
[----:B------:R-:W0:Y:S01]  /*0010*/  S2R R13, SR_TID.X ;  /* 0x00000000000d7919 */ /* 0x000e220000002100 */
[----:B------:R-:W-:Y:S01]  /*0020*/  ELECT P0, URZ, PT ;  /* 0x00000000003f782f */ /* 0x000fe20003800000 */
[----:B------:R-:W-:Y:S01]  /*0030*/  BSSY B0, `(.L_x_0) ;  /* 0x000000f000007945 */ /* 0x000fe20003800000 */
[--C-:B0-----:R-:W-:Y:S02]  /*0040*/  SHF.R.U32.HI R0, RZ, 0x5, R13.reuse ;  /* 0x00000005ff007819 */ /* 0x101fe4000001160d */
[----:B------:R-:W-:-:S03]  /*0050*/  SHF.R.U32.HI R4, RZ, 0x7, R13 ;  /* 0x00000007ff047819 */ /* 0x000fc6000001160d */
[----:B------:R-:W0:Y:S04]  /*0060*/  SHFL.IDX PT, R2, R0, RZ, 0x1f ;  /* 0x00001fff00027589 */ /* 0x000e2800000e0000 */
[----:B------:R1:W2:Y:S01]  /*0070*/  SHFL.IDX PT, R5, R4, RZ, 0x1f ;  /* 0x00001fff04057589 */ /* 0x0002a200000e0000 */
[----:B0-----:R-:W-:-:S13]  /*0080*/  ISETP.NE.OR P0, PT, R2, RZ, !P0 ;  /* 0x000000ff0200720c */ /* 0x001fda0004705670 */
[----:B-12---:R-:W-:Y:S05]  /*0090*/  @P0 BRA `(.L_x_1) ;  /* 0x0000000000200947 */ /* 0x006fea0003800000 */
[----:B------:R-:W-:Y:S02]  /*00a0*/  ULDC.64 UR4, c[0x0][0x198] ;  /* 0x0000660000047ab9 */ /* 0x000fe40000000a00 */
[----:B------:R-:W-:Y:S02]  /*00b0*/  UIADD3 UR6, UP0, UR4, 0xf0, URZ ;  /* 0x000000f004067890 */ /* 0x000fe4000ff1e03f */
[----:B------:R-:W-:Y:S02]  /*00c0*/  UIADD3 UR4, UP1, UR4, 0x1f0, URZ ;  /* 0x000001f004047890 */ /* 0x000fe4000ff3e03f */
[----:B------:R-:W-:Y:S02]  /*00d0*/  UIADD3.X UR7, URZ, UR5, URZ, UP0, !UPT ;  /* 0x000000053f077290 */ /* 0x000fe400087fe43f */
[----:B------:R-:W-:-:S07]  /*00e0*/  UIADD3.X UR5, URZ, UR5, URZ, UP1, !UPT ;  /* 0x000000053f057290 */ /* 0x000fce0008ffe43f */
[----:B------:R0:W-:Y:S02]  /*00f0*/  UTMACCTL.PF [UR6] ;  /* 0x00000000060079b9 */ /* 0x0001e40008040000 */
[----:B------:R0:W-:Y:S02]  /*0100*/  UTMACCTL.PF [UR4] ;  /* 0x00000000040079b9 */ /* 0x0001e40008040000 */
[----:B0-----:R-:W-:Y:S01]  /*0110*/  NOP ;  /* 0x0000000000007918 */ /* 0x001fe20000000000 */
.L_x_1:
[----:B------:R-:W-:Y:S05]  /*0120*/  BSYNC B0 ;  /* 0x0000000000007941 */ /* 0x000fea0003800000 */
.L_x_0:
[----:B------:R-:W0:Y:S02]  /*0130*/  SHFL.IDX PT, R3, R0, RZ, 0x1f ;  /* 0x00001fff00037589 */ /* 0x000e2400000e0000 */
[----:B0-----:R-:W-:-:S13]  /*0140*/  ISETP.NE.AND P0, PT, R3, RZ, PT ;  /* 0x000000ff0300720c */ /* 0x001fda0003f05270 */
[----:B------:R-:W-:Y:S05]  /*0150*/  @P0 BRA `(.L_x_2) ;  /* 0x0000000000680947 */ /* 0x000fea0003800000 */
[----:B------:R-:W0:Y:S01]  /*0160*/  S2UR UR8, SR_CgaCtaId ;  /* 0x00000000000879c3 */ /* 0x000e220000008800 */
[----:B------:R-:W-:Y:S01]  /*0170*/  UMOV UR4, 0x400 ;  /* 0x0000040000047882 */ /* 0x000fe20000000000 */
[----:B------:R-:W-:Y:S01]  /*0180*/  UMOV UR5, 0x1 ;  /* 0x0000000100057882 */ /* 0x000fe20000000000 */
[----:B------:R-:W-:Y:S01]  /*0190*/  UMOV UR6, 0x80 ;  /* 0x0000008000067882 */ /* 0x000fe20000000000 */
[----:B------:R-:W-:Y:S01]  /*01a0*/  ELECT P0, URZ, PT ;  /* 0x00000000003f782f */ /* 0x000fe20003800000 */
[----:B------:R-:W-:-:S04]  /*01b0*/  UIADD3 UR6, -UR6, 0x100000, URZ ;  /* 0x0010000006067890 */ /* 0x000fc8000fffe13f */
[----:B------:R-:W-:Y:S02]  /*01c0*/  USHF.L.U32 UR7, UR6, 0xb, URZ ;  /* 0x0000000b06077899 */ /* 0x000fe4000800063f */
[----:B------:R-:W-:Y:S02]  /*01d0*/  USHF.L.U32 UR6, UR6, 0x1, URZ ;  /* 0x0000000106067899 */ /* 0x000fe4000800063f */
[----:B0-----:R-:W-:Y:S02]  /*01e0*/  ULEA UR8, UR8, UR4, 0x18 ;  /* 0x0000000408087291 */ /* 0x001fe4000f8ec03f */
[----:B------:R-:W-:-:S04]  /*01f0*/  UIADD3 UR4, -UR5, 0x100000, URZ ;  /* 0x0010000005047890 */ /* 0x000fc8000fffe13f */
[----:B------:R-:W-:Y:S02]  /*0200*/  USHF.L.U32 UR5, UR4, 0xb, URZ ;  /* 0x0000000b04057899 */ /* 0x000fe4000800063f */
[----:B------:R-:W-:Y:S01]  /*0210*/  USHF.L.U32 UR4, UR4, 0x1, URZ ;  /* 0x0000000104047899 */ /* 0x000fe2000800063f */
[----:B------:R-:W0:Y:S11]  /*0220*/  FENCE.VIEW.ASYNC.S ;  /* 0x00000000000073c6 */ /* 0x000e360000000000 */
[----:B0-----:R0:W1:Y:S01]  /*0230*/  SYNCS.EXCH.64 URZ, [UR8], UR4 ;  /* 0x00000004083f75b2 */ /* 0x0010620008000100 */
[----:B------:R0:W2:Y:S01]  /*0240*/  SYNCS.EXCH.64 URZ, [UR8+0x30], UR6 ;  /* 0x00003006083f75b2 */ /* 0x0000a20008000100 */
[----:B------:R0:W3:Y:S01]  /*0250*/  SYNCS.EXCH.64 URZ, [UR8+0x8], UR4 ;  /* 0x00000804083f75b2 */ /* 0x0000e20008000100 */
[----:B------:R0:W4:Y:S01]  /*0260*/  SYNCS.EXCH.64 URZ, [UR8+0x38], UR6 ;  /* 0x00003806083f75b2 */ /* 0x0001220008000100 */
[----:B------:R0:W0:Y:S01]  /*0270*/  SYNCS.EXCH.64 URZ, [UR8+0x10], UR4 ;  /* 0x00001004083f75b2 */ /* 0x0000220008000100 */
[----:B------:R0:W0:Y:S01]  /*0280*/  SYNCS.EXCH.64 URZ, [UR8+0x40], UR6 ;  /* 0x00004006083f75b2 */ /* 0x0000220008000100 */
[----:B------:R0:W0:Y:S01]  /*0290*/  SYNCS.EXCH.64 URZ, [UR8+0x18], UR4 ;  /* 0x00001804083f75b2 */ /* 0x0000220008000100 */
[----:B------:R0:W0:Y:S01]  /*02a0*/  SYNCS.EXCH.64 URZ, [UR8+0x48], UR6 ;  /* 0x00004806083f75b2 */ /* 0x0000220008000100 */
[----:B------:R0:W0:Y:S01]  /*02b0*/  SYNCS.EXCH.64 URZ, [UR8+0x20], UR4 ;  /* 0x00002004083f75b2 */ /* 0x0000220008000100 */
[----:B------:R0:W0:Y:S01]  /*02c0*/  SYNCS.EXCH.64 URZ, [UR8+0x50], UR6 ;  /* 0x00005006083f75b2 */ /* 0x0000220008000100 */
[----:B------:R0:W0:Y:S01]  /*02d0*/  SYNCS.EXCH.64 URZ, [UR8+0x28], UR4 ;  /* 0x00002804083f75b2 */ /* 0x0000220008000100 */
[----:B------:R0:W0:Y:S01]  /*02e0*/  SYNCS.EXCH.64 URZ, [UR8+0x58], UR6 ;  /* 0x00005806083f75b2 */ /* 0x0000220008000100 */
[----:B------:R-:W-:Y:S01]  /*02f0*/  NOP ;  /* 0x0000000000007918 */ /* 0x000fe20000000000 */
.L_x_2:
[----:B------:R-:W5:Y:S01]  /*0300*/  SHFL.IDX PT, R6, R0, RZ, 0x1f ;  /* 0x00001fff00067589 */ /* 0x000f6200000e0000 */
[----:B------:R-:W-:Y:S01]  /*0310*/  ELECT P0, URZ, PT ;  /* 0x00000000003f782f */ /* 0x000fe20003800000 */
[----:B------:R-:W-:Y:S01]  /*0320*/  NOP ;  /* 0x0000000000007918 */ /* 0x000fe20000000000 */
[----:B------:R-:W-:Y:S01]  /*0330*/  ELECT P1, URZ, PT ;  /* 0x00000000003f782f */ /* 0x000fe20003820000 */
[----:B------:R1:W2:Y:S01]  /*0340*/  SHFL.IDX PT, R3, R0, RZ, 0x1f ;  /* 0x00001fff00037589 */ /* 0x0002a200000e0000 */
[----:B0-----:R-:W-:Y:S01]  /*0350*/  UMOV UR4, 0x20 ;  /* 0x0000002000047882 */ /* 0x001fe20000000000 */
[----:B------:R-:W-:Y:S01]  /*0360*/  UMOV UR11, 0x80 ;  /* 0x00000080000b7882 */ /* 0x000fe20000000000 */
[----:B------:R-:W-:Y:S01]  /*0370*/  NOP ;  /* 0x0000000000007918 */ /* 0x000fe20000000000 */
[----:B------:R-:W0:Y:S01]  /*0380*/  SHFL.IDX PT, R4, R4, RZ, 0x1f ;  /* 0x00001fff04047589 */ /* 0x000e2200000e0000 */
[C---:B------:R-:W-:Y:S01]  /*0390*/  VIADD R33, R5.reuse, 0xffffffff ;  /* 0xffffffff05217836 */ /* 0x040fe20000000000 */
[----:B------:R-:W-:Y:S01]  /*03a0*/  ULDC.64 UR18, c[0x0][0x208] ;  /* 0x0000820000127ab9 */ /* 0x000fe20000000a00 */
[----:B------:R-:W-:-:S02]  /*03b0*/  ISETP.NE.AND P3, PT, R5, RZ, PT ;  /* 0x000000ff0500720c */ /* 0x000fc40003f65270 */
[----:B-1----:R-:W-:Y:S02]  /*03c0*/  SHF.R.S32.HI R0, RZ, 0x1f, R13 ;  /* 0x0000001fff007819 */ /* 0x002fe4000001140d */
[----:B------:R-:W-:Y:S02]  /*03d0*/  ISETP.GE.U32.AND P2, PT, R33, 0x2, PT ;  /* 0x000000022100780c */ /* 0x000fe40003f46070 */
[----:B------:R-:W-:-:S04]  /*03e0*/  LEA.HI R0, R0, R13, RZ, 0x7 ;  /* 0x0000000d00007211 */ /* 0x000fc800078f38ff */
[----:B------:R-:W-:Y:S02]  /*03f0*/  LOP3.LUT R0, R0, 0xffffff80, RZ, 0xc0, !PT ;  /* 0xffffff8000007812 */ /* 0x000fe400078ec0ff */
[----:B-----5:R-:W-:-:S03]  /*0400*/  ISETP.NE.OR P0, PT, R6, RZ, !P0 ;  /* 0x000000ff0600720c */ /* 0x020fc60004705670 */
[----:B------:R-:W-:Y:S01]  /*0410*/  IMAD.IADD R11, R13, 0x1, -R0 ;  /* 0x000000010d0b7824 */ /* 0x000fe200078e0a00 */
[----:B--2---:R-:W-:Y:S02]  /*0420*/  ISETP.NE.OR P1, PT, R3, RZ, !P1 ;  /* 0x000000ff0300720c */ /* 0x004fe40004f25670 */
[----:B------:R-:W-:Y:S02]  /*0430*/  SHF.R.S32.HI R3, RZ, 0x1f, R2 ;  /* 0x0000001fff037819 */ /* 0x000fe40000011402 */
[----:B0-----:R-:W-:Y:S02]  /*0440*/  R2UR UR15, R4 ;  /* 0x00000000040f72ca */ /* 0x001fe400000e0000 */
[----:B------:R-:W-:-:S03]  /*0450*/  LEA.HI R3, R3, R2, RZ, 0x2 ;  /* 0x0000000203037211 */ /* 0x000fc600078f10ff */
[----:B------:R-:W-:Y:S01]  /*0460*/  VOTEU.ALL UP0, P0 ;  /* 0x00000000003f7886 */ /* 0x000fe20000000000 */
[----:B------:R-:W-:-:S03]  /*0470*/  LOP3.LUT R3, R3, 0xfffffffc, RZ, 0xc0, !PT ;  /* 0xfffffffc03037812 */ /* 0x000fc600078ec0ff */
[----:B------:R-:W-:Y:S01]  /*0480*/  VOTEU.ALL UP1, P1 ;  /* 0x00000000003f7886 */ /* 0x000fe20000820000 */
[----:B------:R-:W0:Y:S01]  /*0490*/  @!UP0 S2UR UR7, SR_CgaCtaId ;  /* 0x00000000000789c3 */ /* 0x000e220000008800 */
[----:B------:R-:W-:Y:S01]  /*04a0*/  @!UP0 UMOV UR6, 0x400 ;  /* 0x0000040000068882 */ /* 0x000fe20000000000 */
[----:B------:R-:W-:-:S04]  /*04b0*/  @!UP0 UIADD3 UR4, -UR4, 0x100000, URZ ;  /* 0x0010000004048890 */ /* 0x000fc8000fffe13f */
[----:B------:R-:W-:Y:S02]  /*04c0*/  @!UP0 USHF.L.U32 UR5, UR4, 0xb, URZ ;  /* 0x0000000b04058899 */ /* 0x000fe4000800063f */
[----:B------:R-:W-:Y:S01]  /*04d0*/  @!UP0 USHF.L.U32 UR4, UR4, 0x1, URZ ;  /* 0x0000000104048899 */ /* 0x000fe2000800063f */
[----:B------:R-:W-:Y:S01]  /*04e0*/  IMAD.IADD R20, R2, 0x1, -R3 ;  /* 0x0000000102147824 */ /* 0x000fe200078e0a03 */
[----:B------:R-:W-:Y:S01]  /*04f0*/  @!UP1 UMOV UR9, 0x400 ;  /* 0x0000040000099882 */ /* 0x000fe20000000000 */
[----:B------:R-:W-:Y:S01]  /*0500*/  VOTEU.ALL UP2, P1 ;  /* 0x00000000003f7886 */ /* 0x000fe20000840000 */
[----:B------:R-:W-:Y:S01]  /*0510*/  VOTEU.ALL UP3, P1 ;  /* 0x00000000003f7886 */ /* 0x000fe20000860000 */
[----:B------:R-:W-:Y:S01]  /*0520*/  VOTEU.ALL UP4, P1 ;  /* 0x00000000003f7886 */ /* 0x000fe20000880000 */
[----:B------:R-:W1:Y:S01]  /*0530*/  @!UP1 S2UR UR10, SR_CgaCtaId ;  /* 0x00000000000a99c3 */ /* 0x000e620000008800 */
[----:B------:R-:W-:Y:S01]  /*0540*/  VOTEU.ALL UP5, P1 ;  /* 0x00000000003f7886 */ /* 0x000fe200008a0000 */
[----:B0-----:R-:W-:-:S02]  /*0550*/  @!UP0 ULEA UR8, UR7, UR6, 0x18 ;  /* 0x0000000607088291 */ /* 0x001fc4000f8ec03f */
[----:B------:R-:W-:-:S04]  /*0560*/  @!UP1 UIADD3 UR6, -UR11, 0x100000, URZ ;  /* 0x001000000b069890 */ /* 0x000fc8000fffe13f */
[----:B------:R-:W-:Y:S02]  /*0570*/  @!UP1 USHF.L.U32 UR7, UR6, 0xb, URZ ;  /* 0x0000000b06079899 */ /* 0x000fe4000800063f */
[----:B------:R-:W-:Y:S01]  /*0580*/  @!UP1 USHF.L.U32 UR6, UR6, 0x1, URZ ;  /* 0x0000000106069899 */ /* 0x000fe2000800063f */
[----:B------:R-:W-:Y:S01]  /*0590*/  VOTEU.ALL UP0, P0 ;  /* 0x00000000003f7886 */ /* 0x000fe20000000000 */
[----:B-1----:R-:W-:Y:S01]  /*05a0*/  @!UP1 ULEA UR9, UR10, UR9, 0x18 ;  /* 0x000000090a099291 */ /* 0x002fe2000f8ec03f */
[----:B------:R-:W-:Y:S02]  /*05b0*/  VOTEU.ALL UP1, P0 ;  /* 0x00000000003f7886 */ /* 0x000fe40000020000 */
[----:B------:R-:W-:Y:S01]  /*05c0*/  ULDC.64 UR10, c[0x0][0x598] ;  /* 0x00016600000a7ab9 */ /* 0x000fe20000000a00 */
[----:B------:R-:W-:Y:S01]  /*05d0*/  ISETP.NE.AND P0, PT, R20, 0x3, PT ;  /* 0x000000031400780c */ /* 0x000fe20003f05270 */
[----:B------:R-:W0:Y:S02]  /*05e0*/  FENCE.VIEW.ASYNC.S ;  /* 0x00000000000073c6 */ /* 0x000e240000000000 */
[----:B0-----:R0:W3:Y:S01]  /*05f0*/  @!UP0 SYNCS.EXCH.64 URZ, [UR8+0x90], UR4 ;  /* 0x00009004083f85b2 */ /* 0x0010e20008000100 */
[----:B------:R-:W-:-:S02]  /*0600*/  ISETP.NE.U32.AND P1, PT, RZ, UR10, PT ;  /* 0x0000000aff007c0c */ /* 0x000fc4000bf25070 */
[----:B------:R-:W-:Y:S02]  /*0610*/  ISETP.EQ.OR P0, PT, R20, RZ, !P0 ;  /* 0x000000ff1400720c */ /* 0x000fe40004702670 */
[----:B------:R-:W-:Y:S02]  /*0620*/  ISETP.NE.AND.EX P1, PT, RZ, UR11, PT, P1 ;  /* 0x0000000bff007c0c */ /* 0x000fe4000bf25310 */
[----:B------:R-:W-:-:S04]  /*0630*/  ISETP.EQ.AND P0, PT, R5, RZ, P0 ;  /* 0x000000ff0500720c */ /* 0x000fc80000702270 */
[----:B------:R-:W-:-:S04]  /*0640*/  SEL R7, RZ, 0x1, !P0 ;  /* 0x00000001ff077807 */ /* 0x000fc80004000000 */
[----:B------:R-:W-:Y:S01]  /*0650*/  SEL R7, R7, 0x2, P2 ;  /* 0x0000000207077807 */ /* 0x000fe20001000000 */
[----:B------:R0:W3:Y:S01]  /*0660*/  @!UP1 SYNCS.EXCH.64 URZ, [UR8+0x98], UR4 ;  /* 0x00009804083f95b2 */ /* 0x0000e20008000100 */
[----:B------:R-:W-:Y:S01]  /*0670*/  NOP ;  /* 0x0000000000007918 */ /* 0x000fe20000000000 */
[----:B------:R0:W3:Y:S01]  /*0680*/  @!UP2 SYNCS.EXCH.64 URZ, [UR9+0x70], UR6 ;  /* 0x00007006093fa5b2 */ /* 0x0000e20008000100 */
[----:B------:R0:W3:Y:S01]  /*0690*/  @!UP3 SYNCS.EXCH.64 URZ, [UR9+0x78], UR6 ;  /* 0x00007806093fb5b2 */ /* 0x0000e20008000100 */
[----:B------:R0:W3:Y:S01]  /*06a0*/  @!UP4 SYNCS.EXCH.64 URZ, [UR9+0x80], UR6 ;  /* 0x00008006093fc5b2 */ /* 0x0000e20008000100 */
[----:B------:R0:W3:Y:S01]  /*06b0*/  @!UP5 SYNCS.EXCH.64 URZ, [UR9+0x88], UR6 ;  /* 0x00008806093fd5b2 */ /* 0x0000e20008000100 */
[----:B------:R-:W-:Y:S01]  /*06c0*/  NOP ;  /* 0x0000000000007918 */ /* 0x000fe20000000000 */
[----:B---34-:R-:W-:Y:S06]  /*06d0*/  BAR.SYNC.DEFER_BLOCKING 0x0 ;  /* 0x0000000000007b1d */ /* 0x018fec0000010000 */
[----:B0-----:R-:W-:Y:S05]  /*06e0*/  @!P1 BRA `(.L_x_3) ;  /* 0x00000000001c9947 */ /* 0x001fea0003800000 */
[----:B------:R-:W0:Y:S02]  /*06f0*/  LDC.64 R2, c[0x0][0x598] ;  /* 0x00016600ff027b82 */ /* 0x000e240000000a00 */
[----:B0-----:R-:W2:Y:S02]  /*0700*/  LDG.E.64 R2, desc[UR18][R2.64] ;  /* 0x0000001202027981 */ /* 0x001ea4000c1e1b00 */
[----:B--2---:R-:W-:-:S04]  /*0710*/  ISETP.NE.U32.AND P0, PT, R2, RZ, PT ;  /* 0x000000ff0200720c */ /* 0x004fc80003f05070 */
[----:B------:R-:W-:-:S13]  /*0720*/  ISETP.NE.AND.EX P0, PT, R3, RZ, PT, P0 ;  /* 0x000000ff0300720c */ /* 0x000fda0003f05300 */
[----:B------:R-:W-:Y:S05]  /*0730*/  @!P0 BRA `(.L_x_3) ;  /* 0x0000000000088947 */ /* 0x000fea0003800000 */
[----:B------:R2:W5:Y:S01]  /*0740*/  LD.E R10, desc[UR18][R2.64] ;  /* 0x00000012020a7980 */ /* 0x000562000c101900 */
[----:B------:R-:W-:Y:S05]  /*0750*/  BRA `(.L_x_4) ;  /* 0x0000000000207947 */ /* 0x000fea0003800000 */
.L_x_3:
[----:B------:R-:W-:Y:S02]  /*0760*/  ULDC.64 UR4, c[0x0][0x588] ;  /* 0x0001620000047ab9 */ /* 0x000fe40000000a00 */
[----:B------:R-:W-:-:S04]  /*0770*/  ISETP.NE.U32.AND P0, PT, RZ, UR4, PT ;  /* 0x00000004ff007c0c */ /* 0x000fc8000bf05070 */
[----:B------:R-:W-:-:S13]  /*0780*/  ISETP.NE.AND.EX P0, PT, RZ, UR5, PT, P0 ;  /* 0x00000005ff007c0c */ /* 0x000fda000bf05300 */
[----:B------:R-:W-:Y:S05]  /*0790*/  @!P0 BRA `(.L_x_5) ;  /* 0x00000000000c8947 */ /* 0x000fea0003800000 */
[----:B------:R-:W0:Y:S02]  /*07a0*/  LDC.64 R2, c[0x0][0x588] ;  /* 0x00016200ff027b82 */ /* 0x000e240000000a00 */
[----:B0-----:R1:W5:Y:S01]  /*07b0*/  LDG.E R10, desc[UR18][R2.64] ;  /* 0x00000012020a7981 */ /* 0x001362000c1e1900 */
[----:B------:R-:W-:Y:S05]  /*07c0*/  BRA `(.L_x_4) ;  /* 0x0000000000047947 */ /* 0x000fea0003800000 */
.L_x_5:
[----:B------:R-:W0:Y:S02]  /*07d0*/  LDC R10, c[0x0][0x580] ;  /* 0x00016000ff0a7b82 */ /* 0x000e240000000800 */
.L_x_4:
[----:B------:R-:W-:Y:S02]  /*07e0*/  ULDC.64 UR4, c[0x0][0x5a0] ;  /* 0x0001680000047ab9 */ /* 0x000fe40000000a00 */
[----:B------:R-:W-:-:S04]  /*07f0*/  ISETP.NE.U32.AND P0, PT, RZ, UR4, PT ;  /* 0x00000004ff007c0c */ /* 0x000fc8000bf05070 */
[----:B------:R-:W-:-:S13]  /*0800*/  ISETP.NE.AND.EX P0, PT, RZ, UR5, PT, P0 ;  /* 0x00000005ff007c0c */ /* 0x000fda000bf05300 */
[----:B------:R-:W-:Y:S05]  /*0810*/  @!P0 BRA `(.L_x_6) ;  /* 0x00000000001c8947 */ /* 0x000fea0003800000 */
[----:B-12---:R-:W1:Y:S02]  /*0820*/  LDC.64 R2, c[0x0][0x5a0] ;  /* 0x00016800ff027b82 */ /* 0x006e640000000a00 */
[----:B-1----:R-:W2:Y:S02]  /*0830*/  LDG.E.64 R2, desc[UR18][R2.64] ;  /* 0x0000001202027981 */ /* 0x002ea4000c1e1b00 */
[----:B--2---:R-:W-:-:S04]  /*0840*/  ISETP.NE.U32.AND P0, PT, R2, RZ, PT ;  /* 0x000000ff0200720c */ /* 0x004fc80003f05070 */
[----:B------:R-:W-:-:S13]  /*0850*/  ISETP.NE.AND.EX P0, PT, R3, RZ, PT, P0 ;  /* 0x000000ff0300720c */ /* 0x000fda0003f05300 */
[----:B------:R-:W-:Y:S05]  /*0860*/  @!P0 BRA `(.L_x_6) ;  /* 0x0000000000088947 */ /* 0x000fea0003800000 */
[----:B------:R1:W5:Y:S01]  /*0870*/  LD.E R12, desc[UR18][R2.64] ;  /* 0x00000012020c7980 */ /* 0x000362000c101900 */
[----:B------:R-:W-:Y:S05]  /*0880*/  BRA `(.L_x_7) ;  /* 0x0000000000207947 */ /* 0x000fea0003800000 */
.L_x_6:
[----:B------:R-:W-:Y:S02]  /*0890*/  ULDC.64 UR4, c[0x0][0x590] ;  /* 0x0001640000047ab9 */ /* 0x000fe40000000a00 */
[----:B------:R-:W-:-:S04]  /*08a0*/  ISETP.NE.U32.AND P0, PT, RZ, UR4, PT ;  /* 0x00000004ff007c0c */ /* 0x000fc8000bf05070 */
[----:B------:R-:W-:-:S13]  /*08b0*/  ISETP.NE.AND.EX P0, PT, RZ, UR5, PT, P0 ;  /* 0x00000005ff007c0c */ /* 0x000fda000bf05300 */
[----:B------:R-:W-:Y:S05]  /*08c0*/  @!P0 BRA `(.L_x_8) ;  /* 0x00000000000c8947 */ /* 0x000fea0003800000 */
[----:B-12---:R-:W1:Y:S02]  /*08d0*/  LDC.64 R2, c[0x0][0x590] ;  /* 0x00016400ff027b82 */ /* 0x006e640000000a00 */
[----:B-1----:R4:W5:Y:S01]  /*08e0*/  LDG.E R12, desc[UR18][R2.64] ;  /* 0x00000012020c7981 */ /* 0x002962000c1e1900 */
[----:B------:R-:W-:Y:S05]  /*08f0*/  BRA `(.L_x_7) ;  /* 0x0000000000047947 */ /* 0x000fea0003800000 */
.L_x_8:
[----:B------:R-:W3:Y:S02]  /*0900*/  LDC R12, c[0x0][0x584] ;  /* 0x00016100ff0c7b82 */ /* 0x000ee40000000800 */
.L_x_7:
[----:B------:R-:W0:Y:S01]  /*0910*/  LDC R0, c[0x0][0x65c] ;  /* 0x00019700ff007b82 */ /* 0x000e220000000800 */
[----:B------:R-:W1:Y:S01]  /*0920*/  S2R R21, SR_CTAID.Y ;  /* 0x0000000000157919 */ /* 0x000e620000002600 */
[----:B------:R-:W-:Y:S01]  /*0930*/  ULDC UR8, c[0x0][0x28c] ;  /* 0x0000a30000087ab9 */ /* 0x000fe20000000800 */
[----:B------:R-:W-:Y:S01]  /*0940*/  ISETP.NE.AND P0, PT, R5, 0x2, PT ;  /* 0x000000020500780c */ /* 0x000fe20003f05270 */
[----:B------:R-:W-:Y:S01]  /*0950*/  UIADD3 UR8, UR8, 0x1f, URZ ;  /* 0x0000001f08087890 */ /* 0x000fe2000fffe03f */
[----:B------:R-:W3:Y:S01]  /*0960*/  S2R R14, SR_CTAID.X ;  /* 0x00000000000e7919 */ /* 0x000ee20000002500 */
[----:B------:R-:W-:Y:S01]  /*0970*/  UMOV UR4, URZ ;  /* 0x0000003f00047c82 */ /* 0x000fe20008000000 */
[----:B------:R-:W-:Y:S01]  /*0980*/  UMOV UR5, URZ ;  /* 0x0000003f00057c82 */ /* 0x000fe20008000000 */
[----:B------:R-:W-:-:S04]  /*0990*/  USHF.R.S32.HI UR9, URZ, 0x1f, UR8 ;  /* 0x0000001f3f097899 */ /* 0x000fc80008011408 */
[----:B------:R-:W-:-:S04]  /*09a0*/  ULEA.HI UR9, UR9, UR8, URZ, 0x5 ;  /* 0x0000000809097291 */ /* 0x000fc8000f8f283f */
[----:B------:R-:W-:Y:S01]  /*09b0*/  USHF.R.S32.HI UR13, URZ, 0x5, UR9 ;  /* 0x000000053f0d7899 */ /* 0x000fe20008011409 */
[----:B0-----:R-:W-:-:S13]  /*09c0*/  ISETP.NE.AND P2, PT, R0, 0x1, PT ;  /* 0x000000010000780c */ /* 0x001fda0003f45270 */
[----:B------:R-:W3:Y:S01]  /*09d0*/  @P2 LDC R15, c[0x0][0x10] ;  /* 0x00000400ff0f2b82 */ /* 0x000ee20000000800 */
[----:B-12-4-:R-:W-:Y:S02]  /*09e0*/  @P2 IMAD.MOV.U32 R2, RZ, RZ, R21 ;  /* 0x000000ffff022224 */ /* 0x016fe400078e0015 */
[----:B------:R-:W-:Y:S02]  /*09f0*/  @P2 IMAD.MOV.U32 R3, RZ, RZ, RZ ;  /* 0x000000ffff032224 */ /* 0x000fe400078e00ff */
[----:B------:R-:W-:-:S03]  /*0a00*/  @P2 IMAD.MOV.U32 R5, RZ, RZ, RZ ;  /* 0x000000ffff052224 */ /* 0x000fc600078e00ff */
[----:B------:R-:W0:Y:S01]  /*0a10*/  @!P2 LDC R9, c[0x0][0xc] ;  /* 0x00000300ff09ab82 */ /* 0x000e220000000800 */
[----:B------:R-:W-:Y:S01]  /*0a20*/  ULDC UR6, c[0x0][0xc] ;  /* 0x0000030000067ab9 */ /* 0x000fe20000000800 */
[----:B------:R-:W-:Y:S02]  /*0a30*/  ULDC UR7, c[0x0][0x10] ;  /* 0x0000040000077ab9 */ /* 0x000fe40000000800 */
[----:B------:R-:W-:-:S04]  /*0a40*/  UIMAD.WIDE.U32 UR6, UR6, UR7, URZ ;  /* 0x00000007060672a5 */ /* 0x000fc8000f8e003f */
[----:B------:R-:W1:Y:S01]  /*0a50*/  LDC R8, c[0x0][0x14] ;  /* 0x00000500ff087b82 */ /* 0x000e620000000800 */
[----:B---3--:R-:W-:-:S04]  /*0a60*/  @P2 IMAD.WIDE.U32 R2, R14, R15, R2 ;  /* 0x0000000f0e022225 */ /* 0x008fc800078e0002 */
[----:B------:R-:W-:Y:S02]  /*0a70*/  IMAD.MOV.U32 R15, RZ, RZ, RZ ;  /* 0x000000ffff0f7224 */ /* 0x000fe400078e00ff */
[----:B------:R-:W-:Y:S02]  /*0a80*/  @P2 IMAD.IADD R3, R3, 0x1, R5 ;  /* 0x0000000103032824 */ /* 0x000fe400078e0205 */
[----:B0-----:R-:W-:-:S04]  /*0a90*/  @!P2 IMAD.WIDE.U32 R4, R9, R21, R14 ;  /* 0x000000150904a225 */ /* 0x001fc800078e000e */
[----:B------:R-:W-:Y:S02]  /*0aa0*/  @!P2 IMAD.MOV.U32 R2, RZ, RZ, R4 ;  /* 0x000000ffff02a224 */ /* 0x000fe400078e0004 */
[----:B------:R-:W-:Y:S02]  /*0ab0*/  @!P2 IMAD.MOV.U32 R3, RZ, RZ, R5 ;  /* 0x000000ffff03a224 */ /* 0x000fe400078e0005 */
[C---:B-1----:R-:W-:Y:S02]  /*0ac0*/  IMAD R17, R8.reuse, UR7, RZ ;  /* 0x0000000708117c24 */ /* 0x042fe4000f8e02ff */
[----:B------:R-:W-:Y:S01]  /*0ad0*/  IMAD.WIDE.U32 R8, R8, UR6, RZ ;  /* 0x0000000608087c25 */ /* 0x000fe2000f8e00ff */
[----:B------:R-:W-:-:S03]  /*0ae0*/  ULDC.64 UR6, c[0x0][0x650] ;  /* 0x0001940000067ab9 */ /* 0x000fc60000000a00 */
[----:B------:R-:W-:Y:S01]  /*0af0*/  IMAD.IADD R0, R9, 0x1, R17 ;  /* 0x0000000109007824 */ /* 0x000fe200078e0211 */
[----:B------:R-:W-:Y:S06]  /*0b00*/  @P0 BRA `(.L_x_9) ;  /* 0x0000000000200947 */ /* 0x000fec0003800000 */
[----:B------:R-:W-:Y:S01]  /*0b10*/  UISETP.GE.U32.AND UP0, UPT, UR13, 0x6, UPT ;  /* 0x000000060d00788c */ /* 0x000fe2000bf06070 */
[----:B------:R-:W-:Y:S01]  /*0b20*/  IADD3 R2, P0, R2, R8, RZ ;  /* 0x0000000802027210 */ /* 0x000fe20007f1e0ff */
[----:B------:R-:W-:-:S04]  /*0b30*/  UIMAD.WIDE.U32 UR4, UR13, -0x55555555, URZ ;  /* 0xaaaaaaab0d0478a5 */ /* 0x000fc8000f8e003f */
[----:B------:R-:W-:Y:S01]  /*0b40*/  USHF.R.U32.HI UR4, URZ, 0x2, UR5 ;  /* 0x000000023f047899 */ /* 0x000fe20008011605 */
[----:B------:R-:W-:Y:S02]  /*0b50*/  IMAD.X R3, R0, 0x1, R3, P0 ;  /* 0x0000000100037824 */ /* 0x000fe400000e0603 */
[----:B------:R-:W-:Y:S02]  /*0b60*/  UMOV UR5, URZ ;  /* 0x0000003f00057c82 */ /* 0x000fe40008000000 */
[----:B------:R-:W-:Y:S02]  /*0b70*/  @UP0 ULOP3.LUT UR5, UR4, 0x1, URZ, 0xc0, !UPT ;  /* 0x0000000104050892 */ /* 0x000fe4000f8ec03f */
[----:B------:R-:W-:-:S12]  /*0b80*/  UIMAD UR4, UR4, -0x6, UR13 ;  /* 0xfffffffa040478a4 */ /* 0x000fd8000f8e020d */
.L_x_9:
[----:B------:R-:W-:Y:S01]  /*0b90*/  ISETP.GE.U32.AND P0, PT, R2, UR6, PT ;  /* 0x0000000602007c0c */ /* 0x000fe2000bf06070 */
[----:B------:R-:W-:Y:S01]  /*0ba0*/  IMAD.MOV.U32 R6, RZ, RZ, -0x1 ;  /* 0xffffffffff067424 */ /* 0x000fe200078e00ff */
[----:B------:R-:W-:Y:S01]  /*0bb0*/  PRMT R16, RZ, 0x7610, R16 ;  /* 0x00007610ff107816 */ /* 0x000fe20000000010 */
[----:B------:R-:W-:Y:S01]  /*0bc0*/  IMAD.MOV.U32 R5, RZ, RZ, -0x1 ;  /* 0xffffffffff057424 */ /* 0x000fe200078e00ff */
[----:B------:R-:W-:Y:S01]  /*0bd0*/  ISETP.GE.U32.AND.EX P0, PT, R3, UR7, PT, P0 ;  /* 0x0000000703007c0c */ /* 0x000fe2000bf06100 */
[----:B------:R-:W-:-:S12]  /*0be0*/  IMAD.MOV.U32 R4, RZ, RZ, -0x1 ;  /* 0xffffffffff047424 */ /* 0x000fd800078e00ff */
[----:B------:R-:W-:Y:S05]  /*0bf0*/  @P0 BRA `(.L_x_10) ;  /* 0x00000004005c0947 */ /* 0x000fea0003800000 */
[----:B------:R-:W0:Y:S01]  /*0c00*/  LDC.64 R24, c[0x0][0x628] ;  /* 0x00018a00ff187b82 */ /* 0x000e220000000a00 */
[----:B------:R-:W-:Y:S02]  /*0c10*/  IMAD.MOV.U32 R4, RZ, RZ, R2 ;  /* 0x000000ffff047224 */ /* 0x000fe400078e0002 */
[----:B------:R-:W-:-:S05]  /*0c20*/  IMAD.MOV.U32 R5, RZ, RZ, R3 ;  /* 0x000000ffff057224 */ /* 0x000fca00078e0003 */
[----:B------:R-:W1:Y:S08]  /*0c30*/  LDC R6, c[0x0][0x630] ;  /* 0x00018c00ff067b82 */ /* 0x000e700000000800 */
[----:B------:R-:W2:Y:S01]  /*0c40*/  LDC.64 R26, c[0x0][0x620] ;  /* 0x00018800ff1a7b82 */ /* 0x000ea20000000a00 */
[----:B0-----:R-:W-:-:S04]  /*0c50*/  ISETP.NE.U32.AND P0, PT, R24, RZ, PT ;  /* 0x000000ff1800720c */ /* 0x001fc80003f05070 */
[----:B------:R-:W-:-:S13]  /*0c60*/  ISETP.NE.AND.EX P0, PT, R25, RZ, PT, P0 ;  /* 0x000000ff1900720c */ /* 0x000fda0003f05300 */
[----:B-12---:R-:W-:Y:S05]  /*0c70*/  @!P0 BRA `(.L_x_11) ;  /* 0x0000000000288947 */ /* 0x006fea0003800000 */
[----:B------:R-:W0:Y:S02]  /*0c80*/  LDC R19, c[0x0][0x634] ;  /* 0x00018d00ff137b82 */ /* 0x000e240000000800 */
[----:B0-----:R-:W-:-:S05]  /*0c90*/  IADD3 R19, P0, R2, R19, RZ ;  /* 0x0000001302137210 */ /* 0x001fca0007f1e0ff */
[----:B------:R-:W-:-:S04]  /*0ca0*/  IMAD.X R23, RZ, RZ, R3, P0 ;  /* 0x000000ffff177224 */ /* 0x000fc800000e0603 */
[----:B------:R-:W-:-:S04]  /*0cb0*/  IMAD.WIDE.U32 R4, R23, R24, RZ ;  /* 0x0000001817047225 */ /* 0x000fc800078e00ff */
[----:B------:R-:W-:-:S04]  /*0cc0*/  IMAD.WIDE.U32 R16, P0, R19, R25, R4 ;  /* 0x0000001913107225 */ /* 0x000fc80007800004 */
[----:B------:R-:W-:-:S04]  /*0cd0*/  IMAD.WIDE.U32 R4, R19, R24, RZ ;  /* 0x0000001813047225 */ /* 0x000fc800078e00ff */
[----:B------:R-:W-:Y:S01]  /*0ce0*/  IMAD.X R19, RZ, RZ, RZ, P0 ;  /* 0x000000ffff137224 */ /* 0x000fe200000e06ff */
[----:B------:R-:W-:Y:S01]  /*0cf0*/  IADD3 RZ, P0, R5, R16, RZ ;  /* 0x0000001005ff7210 */ /* 0x000fe20007f1e0ff */
[----:B------:R-:W-:-:S04]  /*0d00*/  IMAD.MOV.U32 R18, RZ, RZ, R17 ;  /* 0x000000ffff127224 */ /* 0x000fc800078e0011 */
[----:B------:R-:W-:-:S08]  /*0d10*/  IMAD.WIDE.U32.X R4, R23, R25, R18, P0 ;  /* 0x0000001917047225 */ /* 0x000fd000000e0412 */
.L_x_11:
[--C-:B------:R-:W-:Y:S01]  /*0d20*/  SHF.R.U64 R32, R4, R6, R5.reuse ;  /* 0x0000000604207219 */ /* 0x100fe20000001205 */
[----:B------:R-:W0:Y:S01]  /*0d30*/  LDC.64 R28, c[0x0][0x640] ;  /* 0x00019000ff1c7b82 */ /* 0x000e220000000a00 */
[----:B------:R-:W-:Y:S01]  /*0d40*/  I2FP.F32.U32 R4, R14 ;  /* 0x0000000e00047245 */ /* 0x000fe20000201000 */
[----:B------:R-:W-:Y:S01]  /*0d50*/  ULDC UR6, c[0x0][0x150] ;  /* 0x0000540000067ab9 */ /* 0x000fe20000000800 */
[----:B------:R-:W-:Y:S02]  /*0d60*/  SHF.R.U32.HI R5, RZ, R6, R5 ;  /* 0x00000006ff057219 */ /* 0x000fe40000011605 */
[----:B------:R-:W-:Y:S01]  /*0d70*/  IADD3 R17, P0, RZ, -R32, RZ ;  /* 0x80000020ff117210 */ /* 0x000fe20007f1e0ff */
[----:B------:R-:W-:Y:S01]  /*0d80*/  FMUL R6, R4, UR6 ;  /* 0x0000000604067c20 */ /* 0x000fe20008400000 */
[----:B------:R-:W-:Y:S01]  /*0d90*/  ULDC UR6, c[0x0][0x154] ;  /* 0x0000550000067ab9 */ /* 0x000fe20000000800 */
[----:B------:R-:W1:Y:S02]  /*0da0*/  LDC R18, c[0x0][0x618] ;  /* 0x00018600ff127b82 */ /* 0x000e640000000800 */
[----:B------:R-:W-:-:S02]  /*0db0*/  IMAD.X R19, RZ, RZ, ~R5, P0 ;  /* 0x000000ffff137224 */ /* 0x000fc400000e0e05 */
[----:B------:R-:W2:Y:S01]  /*0dc0*/  F2I.U32.TRUNC.NTZ R6, R6 ;  /* 0x0000000600067305 */ /* 0x000ea2000020f000 */
[----:B------:R-:W-:-:S03]  /*0dd0*/  IMAD.WIDE.U32 R4, R17, R26, R2 ;  /* 0x0000001a11047225 */ /* 0x000fc600078e0002 */
[----:B------:R-:W3:Y:S01]  /*0de0*/  LDC R15, c[0x0][0x144] ;  /* 0x00005100ff0f7b82 */ /* 0x000ee20000000800 */
[----:B------:R-:W-:-:S04]  /*0df0*/  IMAD R16, R19, R26, RZ ;  /* 0x0000001a13107224 */ /* 0x000fc800078e02ff */
[----:B------:R-:W-:-:S03]  /*0e00*/  IMAD R17, R17, R27, R16 ;  /* 0x0000001b11117224 */ /* 0x000fc600078e0210 */
[----:B------:R-:W4:Y:S01]  /*0e10*/  LDC R22, c[0x0][0x608] ;  /* 0x00018200ff167b82 */ /* 0x000f220000000800 */
[----:B------:R-:W-:Y:S01]  /*0e20*/  IMAD.IADD R17, R5, 0x1, R17 ;  /* 0x0000000105117824 */ /* 0x000fe200078e0211 */
[----:B0-----:R-:W-:Y:S01]  /*0e30*/  ISETP.NE.U32.AND P0, PT, R28, RZ, PT ;  /* 0x000000ff1c00720c */ /* 0x001fe20003f05070 */
[----:B--2---:R-:W-:-:S03]  /*0e40*/  IMAD.MOV R5, RZ, RZ, -R6 ;  /* 0x000000ffff057224 */ /* 0x004fc600078e0a06 */
[----:B------:R-:W-:Y:S02]  /*0e50*/  ISETP.NE.AND.EX P0, PT, R29, RZ, PT, P0 ;  /* 0x000000ff1d00720c */ /* 0x000fe40003f05300 */
[----:B------:R-:W0:Y:S01]  /*0e60*/  LDC R19, c[0x0][0x658] ;  /* 0x00019600ff137b82 */ /* 0x000e220000000800 */
[-CC-:B-1----:R-:W-:Y:S02]  /*0e70*/  SHF.R.U64 R26, R4, R18.reuse, R17.reuse ;  /* 0x00000012041a7219 */ /* 0x182fe40000001211 */
[----:B------:R-:W-:Y:S02]  /*0e80*/  I2FP.F32.U32 R4, R21 ;  /* 0x0000001500047245 */ /* 0x000fe40000201000 */
[----:B------:R-:W-:Y:S01]  /*0e90*/  SHF.R.U32.HI R17, RZ, R18, R17 ;  /* 0x00000012ff117219 */ /* 0x000fe20000011611 */
[----:B------:R-:W-:Y:S02]  /*0ea0*/  IMAD.MOV.U32 R18, RZ, RZ, 0x1 ;  /* 0x00000001ff127424 */ /* 0x000fe400078e00ff */
[----:B------:R-:W1:Y:S01]  /*0eb0*/  LDC R24, c[0x0][0x148] ;  /* 0x00005200ff187b82 */ /* 0x000e620000000800 */
[----:B---3--:R-:W-:-:S02]  /*0ec0*/  IMAD R6, R15, R5, R14 ;  /* 0x000000050f067224 */ /* 0x008fc400078e020e */
[----:B------:R-:W-:Y:S01]  /*0ed0*/  FMUL R5, R4, UR6 ;  /* 0x0000000604057c20 */ /* 0x000fe20008400000 */
[----:B------:R-:W-:-:S04]  /*0ee0*/  IMAD.MOV.U32 R4, RZ, RZ, -0x1 ;  /* 0xffffffffff047424 */ /* 0x000fc800078e00ff */
[----:B------:R-:W2:Y:S01]  /*0ef0*/  LDC R25, c[0x0][0x600] ;  /* 0x00018000ff197b82 */ /* 0x000ea20000000800 */
[-CC-:B----4-:R-:W-:Y:S02]  /*0f00*/  SHF.R.U64 R34, R26, R22.reuse, R17.reuse ;  /* 0x000000161a227219 */ /* 0x190fe40000001211 */
[----:B------:R-:W-:Y:S02]  /*0f10*/  SHF.R.U32.HI R14, RZ, R22, R17 ;  /* 0x00000016ff0e7219 */ /* 0x000fe40000011611 */
[----:B------:R3:W4:Y:S03]  /*0f20*/  F2I.U32.TRUNC.NTZ R22, R5 ;  /* 0x0000000500167305 */ /* 0x000726000020f000 */
[----:B------:R-:W1:Y:S01]  /*0f30*/  LDC R27, c[0x0][0x648] ;  /* 0x00019200ff1b7b82 */ /* 0x000e620000000800 */
[-C--:B0-----:R-:W-:Y:S02]  /*0f40*/  SHF.R.U64 R36, R34, R19.reuse, R14 ;  /* 0x0000001322247219 */ /* 0x081fe4000000120e */
[----:B------:R-:W-:-:S02]  /*0f50*/  SHF.L.U32 R4, R4, R19, RZ ;  /* 0x0000001304047219 */ /* 0x000fc400000006ff */
[-C--:B------:R-:W-:Y:S02]  /*0f60*/  SHF.R.U32.HI R14, RZ, R19.reuse, R14 ;  /* 0x00000013ff0e7219 */ /* 0x080fe4000001160e */
[----:B------:R-:W-:Y:S01]  /*0f70*/  SHF.L.U32 R18, R18, R19, RZ ;  /* 0x0000001312127219 */ /* 0x000fe200000006ff */
[----:B------:R-:W0:Y:S01]  /*0f80*/  LDC R31, c[0x0][0x638] ;  /* 0x00018e00ff1f7b82 */ /* 0x000e220000000800 */
[----:B------:R-:W-:Y:S01]  /*0f90*/  LOP3.LUT R19, RZ, R4, RZ, 0x33, !PT ;  /* 0x00000004ff137212 */ /* 0x000fe200078e33ff */
[----:B------:R-:W-:Y:S02]  /*0fa0*/  IMAD.MOV.U32 R4, RZ, RZ, R36 ;  /* 0x000000ffff047224 */ /* 0x000fe400078e0024 */
[----:B---3--:R-:W-:-:S04]  /*0fb0*/  IMAD.MOV.U32 R5, RZ, RZ, R14 ;  /* 0x000000ffff057224 */ /* 0x008fc800078e000e */
[----:B------:R-:W3:Y:S01]  /*0fc0*/  LDC R30, c[0x0][0x610] ;  /* 0x00018400ff1e7b82 */ /* 0x000ee20000000800 */
[----:B----4-:R-:W-:Y:S05]  /*0fd0*/  @!P0 BRA `(.L_x_12) ;  /* 0x0000000000288947 */ /* 0x010fea0003800000 */
[----:B------:R-:W4:Y:S02]  /*0fe0*/  LDC R17, c[0x0][0x64c] ;  /* 0x00019300ff117b82 */ /* 0x000f240000000800 */
[----:B----4-:R-:W-:-:S05]  /*0ff0*/  IADD3 R17, P0, R36, R17, RZ ;  /* 0x0000001124117210 */ /* 0x010fca0007f1e0ff */
        /* <DEDUP_REMOVED lines=8> */
.L_x_12:
[----:B-1----:R-:W-:Y:S01]  /*1080*/  SHF.R.U64 R4, R4, R27, R5 ;  /* 0x0000001b04047219 */ /* 0x002fe20000001205 */
[----:B--2---:R-:W-:Y:S01]  /*1090*/  VIADD R5, R25, 0xffffffff ;  /* 0xffffffff19057836 */ /* 0x004fe20000000000 */
[----:B------:R-:W-:Y:S01]  /*10a0*/  LOP3.LUT R19, R34, R19, RZ, 0xc0, !PT ;  /* 0x0000001322137212 */ /* 0x000fe200078ec0ff */
[----:B------:R-:W-:Y:S02]  /*10b0*/  IMAD.MOV R22, RZ, RZ, -R22 ;  /* 0x000000ffff167224 */ /* 0x000fe400078e0a16 */
[----:B------:R-:W-:Y:S01]  /*10c0*/  IMAD.MOV R14, RZ, RZ, -R4 ;  /* 0x000000ffff0e7224 */ /* 0x000fe200078e0a04 */
[----:B------:R-:W-:Y:S01]  /*10d0*/  LOP3.LUT R5, R26, R5, RZ, 0xc0, !PT ;  /* 0x000000051a057212 */ /* 0x000fe200078ec0ff */
[----:B------:R-:W-:Y:S02]  /*10e0*/  IMAD R19, R18, R4, R19 ;  /* 0x0000000412137224 */ /* 0x000fe400078e0213 */
[----:B------:R-:W-:Y:S02]  /*10f0*/  @P2 IMAD R6, R24, R22, R21 ;  /* 0x0000001618062224 */ /* 0x000fe400078e0215 */
[----:B0-----:R-:W-:-:S02]  /*1100*/  IMAD R4, R14, R31, R36 ;  /* 0x0000001f0e047224 */ /* 0x001fc400078e0224 */
[----:B---3--:R-:W-:Y:S02]  /*1110*/  IMAD R6, R19, R30, R6 ;  /* 0x0000001e13067224 */ /* 0x008fe400078e0206 */
[----:B------:R-:W-:Y:S02]  /*1120*/  IMAD R15, R4, R25, R5 ;  /* 0x00000019040f7224 */ /* 0x000fe400078e0205 */
[----:B------:R-:W-:Y:S02]  /*1130*/  IMAD.MOV.U32 R16, RZ, RZ, 0x1 ;  /* 0x00000001ff107424 */ /* 0x000fe400078e00ff */
[----:B------:R-:W-:Y:S01]  /*1140*/  IMAD.MOV.U32 R4, RZ, RZ, R32 ;  /* 0x000000ffff047224 */ /* 0x000fe200078e0020 */
[----:B------:R-:W-:Y:S02]  /*1150*/  SEL R5, R15, R6, !P2 ;  /* 0x000000060f057207 */ /* 0x000fe40005000000 */
[----:B------:R-:W-:-:S07]  /*1160*/  SEL R6, R6, R15, !P2 ;  /* 0x0000000f06067207 */ /* 0x000fce0005000000 */
.L_x_10:
[----:B------:R-:W-:Y:S05]  /*1170*/  @!P3 BRA `(.L_x_13) ;  /* 0x0000006c0030b947 */ /* 0x000fea0003800000 */
[----:B------:R-:W-:-:S13]  /*1180*/  ISETP.GT.U32.AND P0, PT, R33, 0x1, PT ;  /* 0x000000012100780c */ /* 0x000fda0003f04070 */
[----:B------:R-:W-:Y:S05]  /*1190*/  @P0 EXIT ;  /* 0x000000000000094d */ /* 0x000fea0003800000 */
.L_x_14:
[----:B------:R-:W-:-:S08]  /*11a0*/  NOP ;  /* 0x0000000000007918 */ /* 0x000fd00000000000 */
[----:B------:R-:W0:Y:S02]  /*11b0*/  USETMAXREG.TRY_ALLOC.CTAPOOL UP0, 0xe8 ;  /* 0x000000e8000079c8 */ /* 0x000e240008000600 */
[----:B0-----:R-:W-:-:S13]  /*11c0*/  PLOP3.LUT P0, PT, PT, PT, UP0, 0x80, 0x0 ;  /* 0x000000000000781c */ /* 0x001fda0003f0f008 */
[----:B------:R-:W-:Y:S05]  /*11d0*/  @!P0 BRA `(.L_x_14) ;  /* 0xfffffffc00f08947 */ /* 0x000fea000383ffff */
[----:B------:R-:W-:-:S13]  /*11e0*/  LOP3.LUT P0, RZ, R16, 0xff, RZ, 0xc0, !PT ;  /* 0x000000ff10ff7812 */ /* 0x000fda000780c0ff */
[----:B------:R-:W-:Y:S05]  /*11f0*/  @!P0 EXIT ;  /* 0x000000000000894d */ /* 0x000fea0003800000 */
[----:B------:R-:W0:Y:S01]  /*1200*/  S2UR UR6, SR_CgaCtaId ;  /* 0x00000000000679c3 */ /* 0x000e220000008800 */
[----:B------:R-:W-:Y:S01]  /*1210*/  SHF.R.S32.HI R14, RZ, 0x1f, R11 ;  /* 0x0000001fff0e7819 */ /* 0x000fe2000001140b */
[----:B------:R-:W-:Y:S01]  /*1220*/  UIADD3 UR7, UR15, -0x1, URZ ;  /* 0xffffffff0f077890 */ /* 0x000fe2000fffe03f */
[----:B------:R-:W-:Y:S01]  /*1230*/  LOP3.LUT R146, R7, 0x1, RZ, 0xfc, !PT ;  /* 0x0000000107927812 */ /* 0x000fe200078efcff */
[----:B------:R-:W-:Y:S01]  /*1240*/  UMOV UR12, 0x400 ;  /* 0x00000400000c7882 */ /* 0x000fe20000000000 */
[CC--:B------:R-:W-:Y:S01]  /*1250*/  LEA.HI R13, R14.reuse, R11.reuse, RZ, 0x2 ;  /* 0x0000000b0e0d7211 */ /* 0x0c0fe200078f10ff */
[----:B------:R-:W-:Y:S01]  /*1260*/  UISETP.LT.AND UP0, UPT, UR13, 0x1, UPT ;  /* 0x000000010d00788c */ /* 0x000fe2000bf01270 */
[----:B------:R-:W-:Y:S01]  /*1270*/  LEA.HI R17, R14, R11, RZ, 0x5 ;  /* 0x0000000b0e117211 */ /* 0x000fe200078f28ff */
[----:B------:R-:W-:Y:S01]  /*1280*/  USHF.L.U32 UR21, UR13, 0x1, URZ ;  /* 0x000000010d157899 */ /* 0x000fe2000800063f */
[--C-:B------:R-:W-:Y:S01]  /*1290*/  SHF.R.S32.HI R15, RZ, 0x2, R13.reuse ;  /* 0x00000002ff0f7819 */ /* 0x100fe2000001140d */
[----:B------:R-:W-:Y:S01]  /*12a0*/  USEL UR14, UR13, 0x1, UP0 ;  /* 0x000000010d0e7887 */ /* 0x000fe20008000000 */
[----:B------:R-:W-:Y:S01]  /*12b0*/  SHF.R.S32.HI R16, RZ, 0x1f, R13 ;  /* 0x0000001fff107819 */ /* 0x000fe2000001140d */
[----:B------:R-:W-:Y:S01]  /*12c0*/  UISETP.NE.AND UP0, UPT, UR7, URZ, UPT ;  /* 0x0000003f0700728c */ /* 0x000fe2000bf05270 */
[----:B------:R-:W-:Y:S01]  /*12d0*/  SHF.R.S32.HI R17, RZ, 0x5, R17 ;  /* 0x00000005ff117819 */ /* 0x000fe20000011411 */
[----:B------:R-:W-:Y:S01]  /*12e0*/  UIADD3 UR14, -UR14, UR13, URZ ;  /* 0x0000000d0e0e7290 */ /* 0x000fe2000fffe13f */
[----:B------:R-:W-:-:S04]  /*12f0*/  LEA.HI R16, R16, R15, RZ, 0x3 ;  /* 0x0000000f10107211 */ /* 0x000fc800078f18ff */
[----:B------:R-:W-:Y:S01]  /*1300*/  LOP3.LUT R16, R16, 0xfffffff8, RZ, 0xc0, !PT ;  /* 0xfffffff810107812 */ /* 0x000fe200078ec0ff */
[----:B0-----:R-:W-:-:S04]  /*1310*/  ULEA UR12, UR6, UR12, 0x18 ;  /* 0x0000000c060c7291 */ /* 0x001fc8000f8ec03f */
[----:B------:R-:W-:Y:S01]  /*1320*/  IMAD.IADD R14, R15, 0x1, -R16 ;  /* 0x000000010f0e7824 */ /* 0x000fe200078e0a10 */
[----:B------:R-:W-:Y:S01]  /*1330*/  USHF.L.U32 UR6, UR7, 0x3, URZ ;  /* 0x0000000307067899 */ /* 0x000fe2000800063f */
[----:B------:R-:W-:Y:S01]  /*1340*/  LOP3.LUT R16, R13, 0xfffffffc, RZ, 0xc0, !PT ;  /* 0xfffffffc0d107812 */ /* 0x000fe200078ec0ff */
[----:B------:R-:W-:Y:S01]  /*1350*/  USEL UR7, URZ, 0x1, UP0 ;  /* 0x000000013f077887 */ /* 0x000fe20008000000 */
[--C-:B------:R-:W-:Y:S01]  /*1360*/  IMAD R13, R17, -0x10, -R14.reuse ;  /* 0xfffffff0110d7824 */ /* 0x100fe200078e0a0e */
[----:B------:R-:W-:Y:S01]  /*1370*/  ULOP3.LUT UR6, UR6, 0x8, URZ, 0xc0, !UPT ;  /* 0x0000000806067892 */ /* 0x000fe2000f8ec03f */
[----:B------:R-:W-:Y:S01]  /*1380*/  SHF.R.S32.HI R15, RZ, 0x1f, R14 ;  /* 0x0000001fff0f7819 */ /* 0x000fe2000001140e */
[----:B------:R-:W-:Y:S01]  /*1390*/  UIADD3 UR22, UR12, 0x70, URZ ;  /* 0x000000700c167890 */ /* 0x000fe2000fffe03f */
[----:B------:R-:W-:Y:S01]  /*13a0*/  IMAD.IADD R11, R11, 0x1, -R16 ;  /* 0x000000010b0b7824 */ /* 0x000fe200078e0a10 */
[----:B------:R-:W-:Y:S01]  /*13b0*/  ULOP3.LUT UR23, UR6, 0x8, URZ, 0x3c, !UPT ;  /* 0x0000000806177892 */ /* 0x000fe2000f8e3c3f */
[----:B------:R-:W-:Y:S01]  /*13c0*/  IMAD.U32 R148, RZ, RZ, UR7 ;  /* 0x00000007ff947e24 */ /* 0x000fe2000f8e00ff */
[----:B------:R-:W-:Y:S01]  /*13d0*/  ULOP3.LUT UR16, UR6, 0x18, URZ, 0x3c, !UPT ;  /* 0x0000001806107892 */ /* 0x000fe2000f8e3c3f */
[----:B------:R-:W-:Y:S01]  /*13e0*/  IMAD.WIDE R14, R17, 0x10, R14 ;  /* 0x00000010110e7825 */ /* 0x000fe200078e020e */
[----:B------:R-:W-:Y:S01]  /*13f0*/  ULEA UR15, UR15, UR22, 0x3 ;  /* 0x000000160f0f7291 */ /* 0x000fe2000f8e183f */
[----:B------:R-:W-:-:S02]  /*1400*/  ULDC UR6, c[0x0][0x284] ;  /* 0x0000a10000067ab9 */ /* 0x000fc40000000800 */
[----:B------:R-:W-:-:S09]  /*1410*/  VIADD R13, R13, UR6 ;  /* 0x000000060d0d7c36 */ /* 0x000fd20008000000 */
.L_x_169:
[----:B------:R-:W-:Y:S01]  /*1420*/  SHF.L.U32 R16, R148, 0x1f, RZ ;  /* 0x0000001f94107819 */ /* 0x000fe200000006ff */
[----:B------:R-:W0:Y:S01]  /*1430*/  LDC R17, c[0x0][0x28c] ;  /* 0x0000a300ff117b82 */ /* 0x000e220000000800 */
[----:B------:R-:W-:Y:S01]  /*1440*/  UMOV UR6, URZ ;  /* 0x0000003f00067c82 */ /* 0x000fe20008000000 */
[----:B------:R-:W-:Y:S01]  /*1450*/  UMOV UR17, UR4 ;  /* 0x0000000400117c82 */ /* 0x000fe20008000000 */
[----:B-1----:R-:W1:Y:S01]  /*1460*/  SYNCS.PHASECHK.TRANS64.TRYWAIT P0, [UR15+-0x8], R16 ;  /* 0xfffff810ff0075a7 */ /* 0x002e62000800014f */
[----:B0-----:R-:W-:Y:S01]  /*1470*/  ISETP.GE.AND P1, PT, R17, 0x1, PT ;  /* 0x000000011100780c */ /* 0x001fe20003f26270 */
[----:B-1-34-:R-:W-:-:S12]  /*1480*/  @!P0 BRA `(.L_x_15) ;  /* 0x0000007800988947 */ /* 0x01afd80003800000 */
.L_x_193:
[----:B------:R-:W-:Y:S01]  /*1490*/  UMOV UR7, URZ ;  /* 0x0000003f00077c82 */ /* 0x000fe20008000000 */
[----:B------:R-:W-:Y:S01]  /*14a0*/  UMOV UR8, URZ ;  /* 0x0000003f00087c82 */ /* 0x000fe20008000000 */
[----:B------:R-:W-:Y:S02]  /*14b0*/  CS2R R22, SRZ ;  /* 0x0000000000167805 */ /* 0x000fe4000001ff00 */
[----:B------:R-:W-:Y:S02]  /*14c0*/  CS2R R20, SRZ ;  /* 0x0000000000147805 */ /* 0x000fe4000001ff00 */
[----:B------:R-:W-:Y:S02]  /*14d0*/  CS2R R88, SRZ ;  /* 0x0000000000587805 */ /* 0x000fe4000001ff00 */
[----:B------:R-:W-:Y:S02]  /*14e0*/  CS2R R90, SRZ ;  /* 0x00000000005a7805 */ /* 0x000fe4000001ff00 */
[----:B------:R-:W-:-:S02]  /*14f0*/  CS2R R92, SRZ ;  /* 0x00000000005c7805 */ /* 0x000fc4000001ff00 */
[----:B------:R-:W-:Y:S02]  /*1500*/  CS2R R94, SRZ ;  /* 0x00000000005e7805 */ /* 0x000fe4000001ff00 */
        /* <DEDUP_REMOVED lines=24> */
[----:B------:R-:W-:Y:S01]  /*1690*/  CS2R R144, SRZ ;  /* 0x0000000000907805 */ /* 0x000fe2000001ff00 */
[----:B------:R-:W-:Y:S01]  /*16a0*/  IMAD.MOV.U32 R147, RZ, RZ, RZ ;  /* 0x000000ffff937224 */ /* 0x000fe200078e00ff */
[----:B------:R-:W-:Y:S01]  /*16b0*/  CS2R R24, SRZ ;  /* 0x0000000000187805 */ /* 0x000fe2000001ff00 */
[----:B------:R-:W-:Y:S01]  /*16c0*/  IMAD.MOV.U32 R149, RZ, RZ, RZ ;  /* 0x000000ffff957224 */ /* 0x000fe200078e00ff */
[----:B------:R-:W-:Y:S01]  /*16d0*/  CS2R R26, SRZ ;  /* 0x00000000001a7805 */ /* 0x000fe2000001ff00 */
[----:B------:R-:W-:Y:S01]  /*16e0*/  IMAD.U32 R19, RZ, RZ, UR5 ;  /* 0x00000005ff137e24 */ /* 0x000fe2000f8e00ff */
        /* <DEDUP_REMOVED lines=29> */
[----:B------:R-:W-:Y:S01]  /*18c0*/  CS2R R86, SRZ ;  /* 0x0000000000567805 */ /* 0x000fe2000001ff00 */
[----:B------:R-:W-:Y:S06]  /*18d0*/  @!P1 BRA `(.L_x_16) ;  /* 0x0000000800289947 */ /* 0x000fec0003800000 */
[----:B------:R-:W-:-:S13]  /*18e0*/  ISETP.NE.AND P1, PT, R146, 0x3, PT ;  /* 0x000000039200780c */ /* 0x000fda0003f25270 */
[----:B------:R-:W-:Y:S05]  /*18f0*/  @!P1 BRA `(.L_x_17) ;  /* 0x0000000000049947 */ /* 0x000fea0003800000 */
[----:B------:R-:W-:Y:S01]  /*1900*/  BPT.TRAP 0x1 ;  /* 0x000000040000795c */ /* 0x000fe20000300000 */
.L_x_17:
[----:B------:R-:W-:Y:S01]  /*1910*/  ULEA UR6, UR4, UR12, 0x3 ;  /* 0x0000000c04067291 */ /* 0x000fe2000f8e183f */
[----:B0-----:R-:W-:-:S05]  /*1920*/  IMAD.U32 R16, RZ, RZ, UR5 ;  /* 0x00000005ff107e24 */ /* 0x001fca000f8e00ff */
[----:B------:R-:W-:-:S04]  /*1930*/  SHF.L.U32 R16, R16, 0x1f, RZ ;  /* 0x0000001f10107819 */ /* 0x000fc800000006ff */
[----:B------:R0:W1:Y:S01]  /*1940*/  SYNCS.PHASECHK.TRANS64.TRYWAIT P0, [UR6], R16 ;  /* 0x00000010ff0075a7 */ /* 0x0000620008000146 */
[----:B------:R-:W-:Y:S05]  /*1950*/  @!P1 BRA `(.L_x_18) ;  /* 0x0000000000049947 */ /* 0x000fea0003800000 */
[----:B------:R-:W-:Y:S01]  /*1960*/  BPT.TRAP 0x1 ;  /* 0x000000040000795c */ /* 0x000fe20000300000 */
.L_x_18:
[----:B-1----:R-:W-:Y:S05]  /*1970*/  @P0 BRA `(.L_x_19) ;  /* 0x0000000000080947 */ /* 0x002fea0003800000 */
[----:B------:R-:W1:Y:S02]  /*1980*/  SYNCS.PHASECHK.TRANS64.TRYWAIT P0, [UR6], R16 ;  /* 0x00000010ff0075a7 */ /* 0x000e640008000146 */
[----:B-1----:R-:W-:Y:S05]  /*1990*/  @!P0 BRA `(.L_x_20) ;  /* 0x00000074006c8947 */ /* 0x002fea0003800000 */
.L_x_19:
[----:B------:R-:W-:Y:S01]  /*19a0*/  UIADD3 UR7, UR12, 0x3180, URZ ;  /* 0x000031800c077890 */ /* 0x000fe2000fffe03f */
[----:B------:R-:W-:Y:S01]  /*19b0*/  WARPGROUP.ARRIVE ;  /* 0x00000000000079c5 */ /* 0x000fe20000000000 */
[----:B------:R-:W-:Y:S01]  /*19c0*/  UIADD3 UR6, UR12, 0x180, URZ ;  /* 0x000001800c067890 */ /* 0x000fe2000fffe03f */
[----:B------:R-:W-:Y:S01]  /*19d0*/  CS2R R22, SRZ ;  /* 0x0000000000167805 */ /* 0x000fe2000001ff00 */
[----:B------:R-:W-:Y:S01]  /*19e0*/  USHF.R.U32.HI UR7, URZ, 0x4, UR7 ;  /* 0x000000043f077899 */ /* 0x000fe20008011607 */
[----:B------:R-:W-:Y:S01]  /*19f0*/  CS2R R20, SRZ ;  /* 0x0000000000147805 */ /* 0x000fe2000001ff00 */
[----:B------:R-:W-:Y:S01]  /*1a00*/  USHF.R.U32.HI UR6, URZ, 0x4, UR6 ;  /* 0x000000043f067899 */ /* 0x000fe20008011606 */
[----:B------:R-:W-:Y:S01]  /*1a10*/  CS2R R88, SRZ ;  /* 0x0000000000587805 */ /* 0x000fe2000001ff00 */
[----:B------:R-:W-:Y:S01]  /*1a20*/  ULOP3.LUT UR7, UR7, 0x3fff, URZ, 0xc0, !UPT ;  /* 0x00003fff07077892 */ /* 0x000fe2000f8ec03f */
[----:B------:R-:W-:Y:S01]  /*1a30*/  CS2R R90, SRZ ;  /* 0x00000000005a7805 */ /* 0x000fe2000001ff00 */
[----:B------:R-:W-:Y:S01]  /*1a40*/  ULOP3.LUT UR6, UR6, 0x3fff, URZ, 0xc0, !UPT ;  /* 0x00003fff06067892 */ /* 0x000fe2000f8ec03f */
[----:B------:R-:W-:Y:S01]  /*1a50*/  CS2R R92, SRZ ;  /* 0x00000000005c7805 */ /* 0x000fe2000001ff00 */
[----:B------:R-:W-:Y:S01]  /*1a60*/  ULOP3.LUT UR7, UR7, 0x10000, URZ, 0xfc, !UPT ;  /* 0x0001000007077892 */ /* 0x000fe2000f8efc3f */
[----:B------:R-:W-:Y:S01]  /*1a70*/  CS2R R94, SRZ ;  /* 0x00000000005e7805 */ /* 0x000fe2000001ff00 */
[----:B------:R-:W-:Y:S01]  /*1a80*/  ULOP3.LUT UR6, UR6, 0x10000, URZ, 0xfc, !UPT ;  /* 0x0001000006067892 */ /* 0x000fe2000f8efc3f */
[----:B------:R-:W-:Y:S01]  /*1a90*/  CS2R R96, SRZ ;  /* 0x0000000000607805 */ /* 0x000fe2000001ff00 */
[----:B------:R-:W-:Y:S01]  /*1aa0*/  ULEA UR10, UR4, UR7, 0x8 ;  /* 0x00000007040a7291 */ /* 0x000fe2000f8e403f */
[----:B------:R-:W-:Y:S01]  /*1ab0*/  CS2R R98, SRZ ;  /* 0x0000000000627805 */ /* 0x000fe2000001ff00 */
[----:B------:R-:W-:Y:S01]  /*1ac0*/  ULEA UR8, UR4, UR6, 0x7 ;  /* 0x0000000604087291 */ /* 0x000fe2000f8e383f */
[----:B------:R-:W-:Y:S01]  /*1ad0*/  CS2R R100, SRZ ;  /* 0x0000000000647805 */ /* 0x000fe2000001ff00 */
[----:B------:R-:W-:Y:S01]  /*1ae0*/  ULDC UR7, c[0x0][0x50c] ;  /* 0x0001430000077ab9 */ /* 0x000fe20000000800 */
[----:B------:R-:W-:Y:S01]  /*1af0*/  UMOV UR9, 0xc0000010 ;  /* 0xc000001000097882 */ /* 0x000fe20000000000 */
[----:B------:R-:W-:Y:S01]  /*1b00*/  UISETP.NE.AND UP0, UPT, UR7, 0x1, UPT ;  /* 0x000000010700788c */ /* 0x000fe2000bf05270 */
[----:B------:R-:W-:Y:S01]  /*1b10*/  CS2R R102, SRZ ;  /* 0x0000000000667805 */ /* 0x000fe2000001ff00 */
[----:B------:R-:W-:Y:S01]  /*1b20*/  UMOV UR11, 0xc0000010 ;  /* 0xc0000010000b7882 */ /* 0x000fe20000000000 */
[----:B------:R-:W-:Y:S01]  /*1b30*/  UMOV UR6, 0x1 ;  /* 0x0000000100067882 */ /* 0x000fe20000000000 */
[----:B------:R-:W-:Y:S01]  /*1b40*/  USEL UR7, URZ, 0x1, UP0 ;  /* 0x000000013f077887 */ /* 0x000fe20008000000 */
[----:B------:R-:W-:Y:S01]  /*1b50*/  QGMMA.64x128x32.F32.E4M3.E4M3 R24, gdesc[UR8], RZ, !UPT, gsb0 ;  /* 0x01e00000081879f3 */ /* 0x000fe2000c0008ff */
[----:B------:R-:W-:-:S02]  /*1b60*/  CS2R R104, SRZ ;  /* 0x0000000000687805 */ /* 0x000fc4000001ff00 */
[----:B------:R-:W-:Y:S02]  /*1b70*/  CS2R R106, SRZ ;  /* 0x00000000006a7805 */ /* 0x000fe4000001ff00 */
[----:B------:R-:W-:Y:S02]  /*1b80*/  CS2R R108, SRZ ;  /* 0x00000000006c7805 */ /* 0x000fe4000001ff00 */
[----:B------:R-:W-:Y:S02]  /*1b90*/  CS2R R110, SRZ ;  /* 0x00000000006e7805 */ /* 0x000fe4000001ff00 */
[----:B------:R-:W-:Y:S02]  /*1ba0*/  ISETP.NE.AND P0, PT, RZ, UR7, PT ;  /* 0x00000007ff007c0c */ /* 0x000fe4000bf05270 */
        /* <DEDUP_REMOVED lines=16> */
[----:B------:R-:W-:Y:S01]  /*1cb0*/  CS2R R144, SRZ ;  /* 0x0000000000907805 */ /* 0x000fe2000001ff00 */
[----:B------:R-:W-:Y:S02]  /*1cc0*/  IMAD.MOV.U32 R147, RZ, RZ, RZ ;  /* 0x000000ffff937224 */ /* 0x000fe400078e00ff */
[----:B------:R-:W-:Y:S01]  /*1cd0*/  IMAD.MOV.U32 R149, RZ, RZ, RZ ;  /* 0x000000ffff957224 */ /* 0x000fe200078e00ff */
[----:B------:R-:W-:Y:S06]  /*1ce0*/  @!P0 BRA `(.L_x_21) ;  /* 0x0000000400088947 */ /* 0x000fec0003800000 */
[----:B------:R-:W-:Y:S02]  /*1cf0*/  WARPGROUP.DEPBAR.LE gsb0, 0x0 ;  /* 0x00008000000079c5 */ /* 0x000fe40000010000 */
[----:B------:R-:W-:-:S01]  /*1d00*/  FADD R149, RZ, R24 ;  /* 0x00000018ff957221 */ /* 0x000fc20000000000 */
[----:B------:R-:W-:Y:S01]  /*1d10*/  FADD R144, RZ, R25 ;  /* 0x00000019ff907221 */ /* 0x000fe20000000000 */
        /* <DEDUP_REMOVED lines=62> */
[----:B------:R-:W-:-:S06]  /*2100*/  UMOV UR6, URZ ;  /* 0x0000003f00067c82 */ /* 0x000fcc0008000000 */
.L_x_21:
[----:B------:R-:W-:-:S04]  /*2110*/  UIADD3 UR17, UR4, 0x1, URZ ;  /* 0x0000000104117890 */ /* 0x000fc8000fffe03f */
[----:B------:R-:W-:-:S04]  /*2120*/  UISETP.NE.AND UP0, UPT, UR17, 0x6, UPT ;  /* 0x000000061100788c */ /* 0x000fc8000bf05270 */
[----:B------:R-:W-:Y:S02]  /*2130*/  USEL UR8, URZ, 0x1, UP0 ;  /* 0x000000013f087887 */ /* 0x000fe40008000000 */
[----:B------:R-:W-:Y:S02]  /*2140*/  USEL UR17, UR17, URZ, UP0 ;  /* 0x0000003f11117287 */ /* 0x000fe40008000000 */
[----:B------:R-:W-:-:S06]  /*2150*/  ULOP3.LUT UR8, UR5, UR8, URZ, 0x3c, !UPT ;  /* 0x0000000805087292 */ /* 0x000fcc000f8e3c3f */
[----:B------:R-:W-:Y:S01]  /*2160*/  IMAD.U32 R19, RZ, RZ, UR8 ;  /* 0x00000008ff137e24 */ /* 0x000fe2000f8e00ff */
[----:B------:R-:W-:-:S06]  /*2170*/  UMOV UR8, 0x1 ;  /* 0x0000000100087882 */ /* 0x000fcc0000000000 */
.L_x_16:
[----:B------:R-:W-:-:S06]  /*2180*/  UISETP.GE.AND UP0, UPT, UR14, 0x1, UPT ;  /* 0x000000010e00788c */ /* 0x000fcc000bf06270 */
[----:B------:R-:W-:-:S13]  /*2190*/  PLOP3.LUT P0, PT, PT, PT, UP0, 0x80, 0x0 ;  /* 0x000000000000781c */ /* 0x000fda0003f0f008 */
[----:B------:R-:W-:Y:S05]  /*21a0*/  @!P0 BRA `(.L_x_22) ;  /* 0x0000000400f08947 */ /* 0x000fea0003800000 */
[----:B01----:R-:W-:Y:S01]  /*21b0*/  IMAD.U32 R16, RZ, RZ, UR14 ;  /* 0x0000000eff107e24 */ /* 0x003fe2000f8e00ff */
[----:B------:R-:W-:Y:S01]  /*21c0*/  UMOV UR20, UR4 ;  /* 0x0000000400147c82 */ /* 0x000fe20008000000 */
[----:B------:R-:W-:-:S05]  /*21d0*/  ULDC UR24, c[0x0][0x50c] ;  /* 0x0001430000187ab9 */ /* 0x000fca0000000800 */
.L_x_30:
[----:B------:R-:W-:-:S13]  /*21e0*/  ISETP.NE.AND P1, PT, R146, 0x3, PT ;  /* 0x000000039200780c */ /* 0x000fda0003f25270 */
[----:B01----:R-:W-:Y:S05]  /*21f0*/  @!P1 BRA `(.L_x_23) ;  /* 0x0000000000049947 */ /* 0x003fea0003800000 */
[----:B------:R-:W-:Y:S01]  /*2200*/  BPT.TRAP 0x1 ;  /* 0x000000040000795c */ /* 0x000fe20000300000 */
.L_x_23:
[----:B------:R-:W-:Y:S01]  /*2210*/  ULEA UR9, UR17, UR12, 0x3 ;  /* 0x0000000c11097291 */ /* 0x000fe2000f8e183f */
[----:B------:R-:W-:-:S08]  /*2220*/  SHF.L.U32 R17, R19, 0x1f, RZ ;  /* 0x0000001f13117819 */ /* 0x000fd000000006ff */
[----:B------:R0:W1:Y:S01]  /*2230*/  SYNCS.PHASECHK.TRANS64.TRYWAIT P0, [UR9], R17 ;  /* 0x00000011ff0075a7 */ /* 0x0000620008000149 */
[----:B------:R-:W-:Y:S05]  /*2240*/  @!P1 BRA `(.L_x_24) ;  /* 0x0000000000049947 */ /* 0x000fea0003800000 */
[----:B------:R-:W-:Y:S01]  /*2250*/  BPT.TRAP 0x1 ;  /* 0x000000040000795c */ /* 0x000fe20000300000 */
.L_x_24:
[----:B-1----:R-:W-:Y:S05]  /*2260*/  @P0 BRA `(.L_x_25) ;  /* 0x0000000000080947 */ /* 0x002fea0003800000 */
[----:B------:R-:W1:Y:S02]  /*2270*/  SYNCS.PHASECHK.TRANS64.TRYWAIT P0, [UR9], R17 ;  /* 0x00000011ff0075a7 */ /* 0x000e640008000149 */
[----:B-1----:R-:W-:Y:S05]  /*2280*/  @!P0 BRA `(.L_x_26) ;  /* 0x0000006c00488947 */ /* 0x002fea0003800000 */
.L_x_25:
[----:B------:R-:W-:Y:S01]  /*2290*/  UIADD3 UR9, UR12, 0x180, URZ ;  /* 0x000001800c097890 */ /* 0x000fe2000fffe03f */
[----:B------:R-:W-:Y:S01]  /*22a0*/  WARPGROUP.ARRIVE ;  /* 0x00000000000079c5 */ /* 0x000fe20000000000 */
[----:B------:R-:W-:Y:S02]  /*22b0*/  UIADD3 UR10, UR12, 0x3180, URZ ;  /* 0x000031800c0a7890 */ /* 0x000fe4000fffe03f */
[----:B------:R-:W-:Y:S02]  /*22c0*/  UISETP.NE.AND UP0, UPT, UR7, URZ, UPT ;  /* 0x0000003f0700728c */ /* 0x000fe4000bf05270 */
[----:B------:R-:W-:Y:S02]  /*22d0*/  USHF.R.U32.HI UR9, URZ, 0x4, UR9 ;  /* 0x000000043f097899 */ /* 0x000fe40008011609 */
[----:B------:R-:W-:Y:S02]  /*22e0*/  USHF.R.U32.HI UR10, URZ, 0x4, UR10 ;  /* 0x000000043f0a7899 */ /* 0x000fe4000801160a */
[----:B------:R-:W-:-:S02]  /*22f0*/  USEL UR8, UR8, URZ, !UP0 ;  /* 0x0000003f08087287 */ /* 0x000fc4000c000000 */
[----:B------:R-:W-:Y:S02]  /*2300*/  ULOP3.LUT UR9, UR9, 0x3fff, URZ, 0xc0, !UPT ;  /* 0x00003fff09097892 */ /* 0x000fe4000f8ec03f */
[----:B------:R-:W-:Y:S02]  /*2310*/  ULOP3.LUT UR10, UR10, 0x3fff, URZ, 0xc0, !UPT ;  /* 0x00003fff0a0a7892 */ /* 0x000fe4000f8ec03f */
[----:B------:R-:W-:Y:S02]  /*2320*/  UISETP.NE.U32.AND UP0, UPT, UR8, URZ, UPT ;  /* 0x0000003f0800728c */ /* 0x000fe4000bf05070 */
[----:B------:R-:W-:Y:S02]  /*2330*/  ULOP3.LUT UR8, UR9, 0x10000, URZ, 0xfc, !UPT ;  /* 0x0001000009087892 */ /* 0x000fe4000f8efc3f */
[----:B------:R-:W-:Y:S02]  /*2340*/  ULOP3.LUT UR10, UR10, 0x10000, URZ, 0xfc, !UPT ;  /* 0x000100000a0a7892 */ /* 0x000fe4000f8efc3f */
[----:B------:R-:W-:-:S02]  /*2350*/  ULEA UR8, UR17, UR8, 0x7 ;  /* 0x0000000811087291 */ /* 0x000fc4000f8e383f */
[----:B------:R-:W-:Y:S01]  /*2360*/  ULEA UR10, UR17, UR10, 0x8 ;  /* 0x0000000a110a7291 */ /* 0x000fe2000f8e403f */
[----:B------:R-:W-:Y:S01]  /*2370*/  UMOV UR9, 0xc0000010 ;  /* 0xc000001000097882 */ /* 0x000fe20000000000 */
[----:B------:R-:W-:Y:S01]  /*2380*/  UMOV UR11, 0xc0000010 ;  /* 0xc0000010000b7882 */ /* 0x000fe20000000000 */
[----:B------:R-:W-:-:S06]  /*2390*/  UIADD3 UR6, UR6, 0x1, URZ ;  /* 0x0000000106067890 */ /* 0x000fcc000fffe03f */
[----:B------:R-:W-:Y:S01]  /*23a0*/  QGMMA.64x128x32.F32.E4M3.E4M3 R24, gdesc[UR8], R24, UP0, gsb0 ;  /* 0x01e00000081879f3 */ /* 0x000fe2000b800818 */
[----:B------:R-:W-:-:S04]  /*23b0*/  UISETP.NE.AND UP0, UPT, UR6, UR24, UPT ;  /* 0x000000180600728c */ /* 0x000fc8000bf05270 */
[----:B------:R-:W-:-:S06]  /*23c0*/  USEL UR7, URZ, 0x1, UP0 ;  /* 0x000000013f077887 */ /* 0x000fcc0008000000 */
[----:B------:R-:W-:Y:S01]  /*23d0*/  ISETP.NE.AND P0, PT, RZ, UR7, PT ;  /* 0x00000007ff007c0c */ /* 0x000fe2000bf05270 */
[----:B------:R-:W-:-:S12]  /*23e0*/  WARPGROUP.DEPBAR.LE gsb0, 0x1 ;  /* 0x00008000000079c5 */ /* 0x000fd80000010100 */
[----:B------:R-:W-:Y:S05]  /*23f0*/  @!P0 BRA `(.L_x_27) ;  /* 0x0000000400088947 */ /* 0x000fea0003800000 */
[----:B------:R-:W-:Y:S02]  /*2400*/  WARPGROUP.DEPBAR.LE gsb0, 0x0 ;  /* 0x00008000000079c5 */ /* 0x000fe40000010000 */
[----:B------:R-:W-:-:S01]  /*2410*/  FADD R149, R24, R149 ;  /* 0x0000009518957221 */ /* 0x000fc20000000000 */
[----:B------:R-:W-:Y:S01]  /*2420*/  FADD R144, R25, R144 ;  /* 0x0000009019907221 */ /* 0x000fe20000000000 */
        /* <DEDUP_REMOVED lines=62> */
[----:B------:R-:W-:-:S06]  /*2810*/  UMOV UR6, URZ ;  /* 0x0000003f00067c82 */ /* 0x000fcc0008000000 */
.L_x_27:
[----:B------:R-:W-:Y:S05]  /*2820*/  @!P1 BRA `(.L_x_28) ;  /* 0x0000000000049947 */ /* 0x000fea0003800000 */
[----:B------:R-:W-:Y:S01]  /*2830*/  BPT.TRAP 0x1 ;  /* 0x000000040000795c */ /* 0x000fe20000300000 */
.L_x_28:
[----:B------:R-:W-:Y:S01]  /*2840*/  ULEA UR8, UR20, UR12, 0x3 ;  /* 0x0000000c14087291 */ /* 0x000fe2000f8e183f */
[----:B------:R-:W-:-:S03]  /*2850*/  ISETP.GT.U32.AND P0, PT, R7, 0x1, PT ;  /* 0x000000010700780c */ /* 0x000fc60003f04070 */
[----:B------:R-:W-:-:S04]  /*2860*/  UIADD3 UR8, UR8, 0x30, URZ ;  /* 0x0000003008087890 */ /* 0x000fc8000fffe03f */
[----:B------:R-:W-:-:S09]  /*2870*/  UPRMT UR8, URZ, 0x654, UR8 ;  /* 0x000006543f087896 */ /* 0x000fd20008000008 */
[----:B------:R-:W-:Y:S01]  /*2880*/  SYNCS.ARRIVE.TRANS64.RED.A1T0 RZ, [UR8], RZ ;  /* 0x000000ffffff79a7 */ /* 0x000fe20008100408 */
[----:B------:R-:W-:Y:S05]  /*2890*/  @P0 BRA `(.L_x_29) ;  /* 0x0000000000040947 */ /* 0x000fea0003800000 */
[----:B------:R-:W-:Y:S01]  /*28a0*/  BPT.TRAP 0x1 ;  /* 0x000000040000795c */ /* 0x000fe20000300000 */
.L_x_29:
[----:B------:R-:W-:Y:S01]  /*28b0*/  UIADD3 UR17, UR17, 0x1, URZ ;  /* 0x0000000111117890 */ /* 0x000fe2000fffe03f */
[C---:B------:R-:W-:Y:S01]  /*28c0*/  ISETP.GT.AND P0, PT, R16.reuse, 0x1, PT ;  /* 0x000000011000780c */ /* 0x040fe20003f04270 */
[----:B------:R-:W-:Y:S01]  /*28d0*/  UIADD3 UR20, UR20, 0x1, URZ ;  /* 0x0000000114147890 */ /* 0x000fe2000fffe03f */
[----:B------:R-:W-:Y:S01]  /*28e0*/  VIADD R16, R16, 0xffffffff ;  /* 0xffffffff10107836 */ /* 0x000fe20000000000 */
[----:B------:R-:W-:Y:S02]  /*28f0*/  UISETP.NE.AND UP0, UPT, UR17, 0x6, UPT ;  /* 0x000000061100788c */ /* 0x000fe4000bf05270 */
[----:B------:R-:W-:Y:S02]  /*2900*/  UISETP.NE.AND UP1, UPT, UR20, 0x6, UPT ;  /* 0x000000061400788c */ /* 0x000fe4000bf25270 */
[----:B------:R-:W-:Y:S02]  /*2910*/  USEL UR8, URZ, 0x1, UP0 ;  /* 0x000000013f087887 */ /* 0x000fe40008000000 */
[----:B------:R-:W-:-:S02]  /*2920*/  USEL UR17, UR17, URZ, UP0 ;  /* 0x0000003f11117287 */ /* 0x000fc40008000000 */
[----:B------:R-:W-:Y:S02]  /*2930*/  USEL UR20, UR20, URZ, UP1 ;  /* 0x0000003f14147287 */ /* 0x000fe40008800000 */
[----:B------:R-:W-:Y:S01]  /*2940*/  LOP3.LUT R19, R19, UR8, RZ, 0x3c, !PT ;  /* 0x0000000813137c12 */ /* 0x000fe2000f8e3cff */
[----:B------:R-:W-:Y:S01]  /*2950*/  UMOV UR8, 0x1 ;  /* 0x0000000100087882 */ /* 0x000fe20000000000 */
[----:B------:R-:W-:Y:S08]  /*2960*/  @P0 BRA `(.L_x_30) ;  /* 0xfffffff8001c0947 */ /* 0x000ff0000383ffff */
.L_x_22:
[----:B------:R-:W-:Y:S01]  /*2970*/  UISETP.NE.AND UP0, UPT, UR6, URZ, UPT ;  /* 0x0000003f0600728c */ /* 0x000fe2000bf05270 */
[----:B01----:R-:W0:Y:S01]  /*2980*/  LDC R16, c[0x0][0x28c] ;  /* 0x0000a300ff107b82 */ /* 0x003e220000000800 */
[----:B------:R-:W-:Y:S02]  /*2990*/  IMAD.U32 R17, RZ, RZ, UR23 ;  /* 0x00000017ff117e24 */ /* 0x000fe4000f8e00ff */
[----:B------:R-:W-:-:S06]  /*29a0*/  USEL UR6, URZ, 0x1, !UP0 ;  /* 0x000000013f067887 */ /* 0x000fcc000c000000 */
[----:B------:R-:W-:-:S13]  /*29b0*/  ISETP.NE.AND P0, PT, RZ, UR6, PT ;  /* 0x00000006ff007c0c */ /* 0x000fda000bf05270 */
[----:B------:R-:W-:Y:S05]  /*29c0*/  @!P0 BRA `(.L_x_31) ;  /* 0x0000000400048947 */ /* 0x000fea0003800000 */
[----:B------:R-:W-:Y:S02]  /*29d0*/  WARPGROUP.DEPBAR.LE gsb0, 0x0 ;  /* 0x00008000000079c5 */ /* 0x000fe40000010000 */
[----:B------:R-:W-:Y:S01]  /*29e0*/  FADD R149, R24, R149 ;  /* 0x0000009518957221 */ /* 0x000fe20000000000 */
        /* <DEDUP_REMOVED lines=62> */
[----:B------:R-:W-:-:S07]  /*2dd0*/  FADD R22, R22, R87 ;  /* 0x0000005716167221 */ /* 0x000fce0000000000 */
.L_x_31:
[----:B0-----:R-:W-:Y:S01]  /*2de0*/  ISETP.GE.AND P0, PT, R16, 0x1, PT ;  /* 0x000000011000780c */ /* 0x001fe20003f06270 */
[----:B------:R0:W-:Y:S01]  /*2df0*/  SYNCS.ARRIVE.TRANS64.A1T0 RZ, [R17+UR22], RZ ;  /* 0x000000ff11ff79a7 */ /* 0x0001e20008100016 */
[----:B------:R-:W-:-:S11]  /*2e00*/  WARPGROUP.DEPBAR.LE gsb0, 0x0 ;  /* 0x00008000000079c5 */ /* 0x000fd60000010000 */
[----:B------:R-:W-:Y:S05]  /*2e10*/  @!P0 BRA `(.L_x_32) ;  /* 0x0000000000388947 */ /* 0x000fea0003800000 */
[----:B------:R-:W-:-:S13]  /*2e20*/  ISETP.NE.AND P0, PT, R146, 0x3, PT ;  /* 0x000000039200780c */ /* 0x000fda0003f05270 */
[----:B------:R-:W-:Y:S05]  /*2e30*/  @!P0 BRA `(.L_x_33) ;  /* 0x0000000000048947 */ /* 0x000fea0003800000 */
[----:B------:R-:W-:Y:S01]  /*2e40*/  BPT.TRAP 0x1 ;  /* 0x000000040000795c */ /* 0x000fe20000300000 */
.L_x_33:
[----:B------:R-:W-:Y:S01]  /*2e50*/  UIADD3 UR8, UR14, UR4, URZ ;  /* 0x000000040e087290 */ /* 0x000fe2000fffe03f */
[----:B------:R-:W-:-:S03]  /*2e60*/  ISETP.GT.U32.AND P0, PT, R7, 0x1, PT ;  /* 0x000000010700780c */ /* 0x000fc60003f04070 */
[----:B------:R-:W-:-:S04]  /*2e70*/  UIMAD.WIDE.U32 UR6, UR8, -0x55555555, URZ ;  /* 0xaaaaaaab080678a5 */ /* 0x000fc8000f8e003f */
[----:B------:R-:W-:-:S04]  /*2e80*/  USHF.R.U32.HI UR6, URZ, 0x2, UR7 ;  /* 0x000000023f067899 */ /* 0x000fc80008011607 */
[----:B------:R-:W-:-:S04]  /*2e90*/  UIMAD UR8, UR6, -0x6, UR8 ;  /* 0xfffffffa060878a4 */ /* 0x000fc8000f8e0208 */
[----:B------:R-:W-:-:S04]  /*2ea0*/  ULEA UR8, UR8, UR12, 0x3 ;  /* 0x0000000c08087291 */ /* 0x000fc8000f8e183f */
[----:B------:R-:W-:-:S04]  /*2eb0*/  UIADD3 UR8, UR8, 0x30, URZ ;  /* 0x0000003008087890 */ /* 0x000fc8000fffe03f */
[----:B------:R-:W-:-:S09]  /*2ec0*/  UPRMT UR8, URZ, 0x654, UR8 ;  /* 0x000006543f087896 */ /* 0x000fd20008000008 */
[----:B------:R-:W-:Y:S01]  /*2ed0*/  SYNCS.ARRIVE.TRANS64.RED.A1T0 RZ, [UR8], RZ ;  /* 0x000000ffffff79a7 */ /* 0x000fe20008100408 */
[----:B------:R-:W-:Y:S05]  /*2ee0*/  @P0 BRA `(.L_x_32) ;  /* 0x0000000000040947 */ /* 0x000fea0003800000 */
[----:B------:R-:W-:Y:S01]  /*2ef0*/  BPT.TRAP 0x1 ;  /* 0x000000040000795c */ /* 0x000fe20000300000 */
.L_x_32:
[----:B------:R-:W-:Y:S01]  /*2f00*/  SHF.L.U32 R16, R148, 0x1f, RZ ;  /* 0x0000001f94107819 */ /* 0x000fe200000006ff */
[----:B------:R-:W-:Y:S01]  /*2f10*/  UIADD3 UR4, UR21, UR4, URZ ;  /* 0x0000000415047290 */ /* 0x000fe2000fffe03f */
[----:B------:R-:W1:Y:S01]  /*2f20*/  LDC R32, c[0x0][0x288] ;  /* 0x0000a200ff207b82 */ /* 0x000e620000000800 */
[----:B------:R-:W-:Y:S01]  /*2f30*/  UISETP.GE.U32.AND UP1, UPT, UR21, 0x6, UPT ;  /* 0x000000061500788c */ /* 0x000fe2000bf26070 */
[----:B------:R-:W-:Y:S01]  /*2f40*/  IMAD.SHL.U32 R26, R11, 0x2, RZ ;  /* 0x000000020b1a7824 */ /* 0x000fe200078e00ff */
[----:B------:R-:W-:Y:S02]  /*2f50*/  UISETP.GT.U32.AND UP0, UPT, UR4, 0x5, UPT ;  /* 0x000000050400788c */ /* 0x000fe4000bf04070 */
[----:B------:R-:W-:Y:S02]  /*2f60*/  UIMAD.WIDE.U32 UR6, UR4, -0x55555555, URZ ;  /* 0xaaaaaaab040678a5 */ /* 0x000fe4000f8e003f */
[----:B------:R-:W-:Y:S01]  /*2f70*/  UISETP.LT.U32.AND UP0, UPT, UR21, 0x6, UP0 ;  /* 0x000000061500788c */ /* 0x000fe20008701070 */
[----:B------:R-:W2:Y:S01]  /*2f80*/  SYNCS.PHASECHK.TRANS64.TRYWAIT P0, [UR15+0x8], R16 ;  /* 0x00000810ff0075a7 */ /* 0x000ea2000800014f */
[----:B------:R-:W-:Y:S01]  /*2f90*/  USHF.R.U32.HI UR6, URZ, 0x2, UR7 ;  /* 0x000000023f067899 */ /* 0x000fe20008011607 */
[----:B------:R-:W-:Y:S01]  /*2fa0*/  SHF.R.S32.HI R27, RZ, 0x1f, R26 ;  /* 0x0000001fff1b7819 */ /* 0x000fe2000001141a */
[----:B------:R-:W-:-:S02]  /*2fb0*/  USEL UR8, URZ, 0x1, !UP0 ;  /* 0x000000013f087887 */ /* 0x000fc4000c000000 */
[----:B------:R-:W-:Y:S02]  /*2fc0*/  UIMAD UR4, UR6, -0x6, UR4 ;  /* 0xfffffffa060478a4 */ /* 0x000fe4000f8e0204 */
[----:B------:R-:W-:-:S04]  /*2fd0*/  ULOP3.LUT UR5, UR5, UR8, URZ, 0x3c, !UPT ;  /* 0x0000000805057292 */ /* 0x000fc8000f8e3c3f */
[----:B------:R-:W-:Y:S01]  /*2fe0*/  @UP1 ULOP3.LUT UR5, UR5, 0x1, UR6, 0x78, !UPT ;  /* 0x0000000105051892 */ /* 0x000fe2000f8e7806 */
[----:B-12---:R-:W-:Y:S11]  /*2ff0*/  @!P0 BRA `(.L_x_34) ;  /* 0x0000006000048947 */ /* 0x006ff60003800000 */
.L_x_194:
[----:B------:R-:W-:Y:S01]  /*3000*/  IMAD.SHL.U32 R28, R6, 0x40, RZ ;  /* 0x00000040061c7824 */ /* 0x000fe200078e00ff */
[----:B------:R-:W-:Y:S01]  /*3010*/  ULDC UR8, c[0x0][0x284] ;  /* 0x0000a10000087ab9 */ /* 0x000fe20000000800 */
[----:B------:R-:W-:Y:S01]  /*3020*/  IMAD.SHL.U32 R29, R5, 0x80, RZ ;  /* 0x00000080051d7824 */ /* 0x000fe200078e00ff */
[----:B------:R-:W-:Y:S01]  /*3030*/  SHF.R.S32.HI R34, RZ, 0x1f, R4 ;  /* 0x0000001fff227819 */ /* 0x000fe20000011404 */
[----:B------:R-:W-:Y:S01]  /*3040*/  ULDC.64 UR6, c[0x0][0x5d0] ;  /* 0x0001740000067ab9 */ /* 0x000fe20000000a00 */
[----:B------:R-:W-:Y:S01]  /*3050*/  ISETP.GE.AND P0, PT, R28, UR8, PT ;  /* 0x000000081c007c0c */ /* 0x000fe2000bf06270 */
[----:B0-----:R-:W-:Y:S01]  /*3060*/  IMAD.WIDE.U32 R16, R4, UR6, R26 ;  /* 0x0000000604107c25 */ /* 0x001fe2000f8e001a */
[----:B------:R-:W-:Y:S02]  /*3070*/  SHF.R.S32.HI R33, RZ, 0x1f, R29 ;  /* 0x0000001fff217819 */ /* 0x000fe4000001141d */
[C---:B------:R-:W-:Y:S01]  /*3080*/  ISETP.GE.OR P0, PT, R29.reuse, R32, P0 ;  /* 0x000000201d00720c */ /* 0x040fe20000706670 */
[----:B------:R-:W-:Y:S01]  /*3090*/  IMAD R5, R34, UR6, RZ ;  /* 0x0000000622057c24 */ /* 0x000fe2000f8e02ff */
[----:B------:R-:W-:-:S03]  /*30a0*/  IADD3 R16, P1, R29, R16, RZ ;  /* 0x000000101d107210 */ /* 0x000fc60007f3e0ff */
[----:B------:R-:W-:-:S05]  /*30b0*/  IMAD R5, R4, UR7, R5 ;  /* 0x0000000704057c24 */ /* 0x000fca000f8e0205 */
[----:B------:R-:W-:-:S03]  /*30c0*/  IADD3.X R17, R33, R17, R5, P1, !PT ;  /* 0x0000001121117210 */ /* 0x000fc60000ffe405 */
[----:B------:R-:W-:Y:S05]  /*30d0*/  @P0 BRA `(.L_x_35) ;  /* 0x0000004400b80947 */ /* 0x000fea0003800000 */
[----:B------:R-:W0:Y:S01]  /*30e0*/  LDC.64 R30, c[0x0][0x5c8] ;  /* 0x00017200ff1e7b82 */ /* 0x000e220000000a00 */
[----:B------:R-:W-:Y:S01]  /*30f0*/  IMAD.WIDE R24, R6, 0x40, R14 ;  /* 0x0000004006187825 */ /* 0x000fe200078e020e */
[----:B------:R-:W-:Y:S01]  /*3100*/  ULDC.64 UR6, c[0x0][0x5c0] ;  /* 0x0001700000067ab9 */ /* 0x000fe20000000a00 */
[----:B------:R-:W-:Y:S02]  /*3110*/  BSSY B0, `(.L_x_35) ;  /* 0x000046a000007945 */ /* 0x000fe40003800000 */
[----:B------:R-:W-:-:S04]  /*3120*/  IMAD R6, R11, -0x2, R32 ;  /* 0xfffffffe0b067824 */ /* 0x000fc800078e0220 */
[----:B------:R-:W-:Y:S02]  /*3130*/  IMAD.IADD R6, R6, 0x1, -R29 ;  /* 0x0000000106067824 */ /* 0x000fe400078e0a1d */
[-C--:B0-----:R-:W-:Y:S02]  /*3140*/  IMAD R5, R25, R30.reuse, RZ ;  /* 0x0000001e19057224 */ /* 0x081fe400078e02ff */
[----:B------:R-:W-:-:S04]  /*3150*/  IMAD.WIDE.U32 R16, R24, R30, R16 ;  /* 0x0000001e18107225 */ /* 0x000fc800078e0010 */
[----:B------:R-:W-:Y:S01]  /*3160*/  IMAD R19, R24, R31, R5 ;  /* 0x0000001f18137224 */ /* 0x000fe200078e0205 */
[----:B------:R-:W-:Y:S02]  /*3170*/  LEA R5, P0, R30, R16, 0x3 ;  /* 0x000000101e057211 */ /* 0x000fe400078018ff */
[----:B------:R-:W-:Y:S01]  /*3180*/  IADD3 R18, P1, R16, UR6, RZ ;  /* 0x0000000610127c10 */ /* 0x000fe2000ff3e0ff */
[----:B------:R-:W-:Y:S01]  /*3190*/  IMAD.IADD R19, R17, 0x1, R19 ;  /* 0x0000000111137824 */ /* 0x000fe200078e0213 */
[----:B------:R-:W-:-:S04]  /*31a0*/  IADD3 R16, P3, R5, UR6, RZ ;  /* 0x0000000605107c10 */ /* 0x000fc8000ff7e0ff */
[----:B------:R-:W-:Y:S01]  /*31b0*/  LEA.HI.X R5, R30, R19, R31, 0x3, P0 ;  /* 0x000000131e057211 */ /* 0x000fe200000f1c1f */
[----:B------:R-:W-:Y:S01]  /*31c0*/  IMAD.IADD R30, R13, 0x1, -R28 ;  /* 0x000000010d1e7824 */ /* 0x000fe200078e0a1c */
[----:B-----5:R-:W-:Y:S02]  /*31d0*/  FSETP.NEU.AND P0, PT, R12, RZ, PT ;  /* 0x000000ff0c00720b */ /* 0x020fe40003f0d000 */
[----:B------:R-:W-:Y:S02]  /*31e0*/  IADD3.X R19, R19, UR7, RZ, P1, !PT ;  /* 0x0000000713137c10 */ /* 0x000fe40008ffe4ff */
[----:B------:R-:W-:-:S09]  /*31f0*/  IADD3.X R17, R5, UR7, RZ, P3, !PT ;  /* 0x0000000705117c10 */ /* 0x000fd20009ffe4ff */
[----:B------:R-:W-:Y:S05]  /*3200*/  @!P0 BRA `(.L_x_36) ;  /* 0x0000003400608947 */ /* 0x000fea0003800000 */
[----:B------:R-:W-:Y:S01]  /*3210*/  ULDC.64 UR6, c[0x0][0x5b8] ;  /* 0x00016e0000067ab9 */ /* 0x000fe20000000a00 */
[----:B------:R-:W-:Y:S01]  /*3220*/  ULDC.64 UR8, c[0x0][0x5a8] ;  /* 0x00016a0000087ab9 */ /* 0x000fe20000000a00 */
[----:B------:R-:W-:Y:S01]  /*3230*/  IMAD.WIDE.U32 R26, R4, UR6, R26 ;  /* 0x00000006041a7c25 */ /* 0x000fe2000f8e001a */
[----:B------:R-:W-:Y:S01]  /*3240*/  BSSY B1, `(.L_x_37) ;  /* 0x0000010000017945 */ /* 0x000fe20003800000 */
[----:B------:R-:W-:Y:S02]  /*3250*/  PRMT R28, RZ, 0x7610, R28 ;  /* 0x00007610ff1c7816 */ /* 0x000fe4000000001c */
[----:B------:R-:W-:Y:S01]  /*3260*/  IMAD R5, R34, UR6, RZ ;  /* 0x0000000622057c24 */ /* 0x000fe2000f8e02ff */
[----:B------:R-:W-:-:S03]  /*3270*/  IADD3 R26, P0, R29, R26, RZ ;  /* 0x0000001a1d1a7210 */ /* 0x000fc60007f1e0ff */
[----:B------:R-:W-:Y:S01]  /*3280*/  IMAD R5, R4, UR7, R5 ;  /* 0x0000000704057c24 */ /* 0x000fe2000f8e0205 */
[----:B------:R-:W-:Y:S02]  /*3290*/  ULDC.64 UR6, c[0x0][0x5b0] ;  /* 0x00016c0000067ab9 */ /* 0x000fe40000000a00 */
[----:B------:R-:W-:Y:S02]  /*32a0*/  IMAD R29, R25, UR6, RZ ;  /* 0x00000006191d7c24 */ /* 0x000fe4000f8e02ff */
[----:B------:R-:W-:Y:S02]  /*32b0*/  IADD3.X R27, R33, R27, R5, P0, !PT ;  /* 0x0000001b211b7210 */ /* 0x000fe400007fe405 */
[----:B------:R-:W-:Y:S01]  /*32c0*/  ISETP.GE.AND P0, PT, R30, 0x1, PT ;  /* 0x000000011e00780c */ /* 0x000fe20003f06270 */
[C---:B------:R-:W-:Y:S02]  /*32d0*/  IMAD R29, R24.reuse, UR7, R29 ;  /* 0x00000007181d7c24 */ /* 0x040fe4000f8e021d */
[----:B------:R-:W-:Y:S01]  /*32e0*/  IMAD.WIDE.U32 R4, R24, UR6, R26 ;  /* 0x0000000618047c25 */ /* 0x000fe2000f8e001a */
[----:B------:R-:W-:-:S02]  /*32f0*/  ISETP.LT.OR P4, PT, R6, 0x1, !P0 ;  /* 0x000000010600780c */ /* 0x000fc40004781670 */
[----:B------:R-:W-:-:S04]  /*3300*/  IADD3 R4, P1, R4, UR8, RZ ;  /* 0x0000000804047c10 */ /* 0x000fc8000ff3e0ff */
[----:B------:R-:W-:-:S07]  /*3310*/  IADD3.X R5, R5, UR9, R29, P1, !PT ;  /* 0x0000000905057c10 */ /* 0x000fce0008ffe41d */
[----:B------:R-:W-:Y:S05]  /*3320*/  @P4 BRA `(.L_x_38) ;  /* 0x0000000000044947 */ /* 0x000fea0003800000 */
[----:B------:R0:W5:Y:S02]  /*3330*/  LDG.E.U8 R28, desc[UR18][R4.64] ;  /* 0x00000012041c7981 */ /* 0x000164000c1e1100 */
.L_x_38:
[----:B------:R-:W-:Y:S05]  /*3340*/  BSYNC B1 ;  /* 0x0000000000017941 */ /* 0x000fea0003800000 */
.L_x_37:
[----:B-----5:R-:W-:Y:S01]  /*3350*/  LOP3.LUT R28, R28, 0xff, RZ, 0xc0, !PT ;  /* 0x000000ff1c1c7812 */ /* 0x020fe200078ec0ff */
[----:B------:R-:W-:Y:S01]  /*3360*/  BSSY B1, `(.L_x_39) ;  /* 0x000000b000017945 */ /* 0x000fe20003800000 */
[----:B------:R-:W-:Y:S02]  /*3370*/  ISETP.LT.OR P3, PT, R6, 0x2, !P0 ;  /* 0x000000020600780c */ /* 0x000fe40004761670 */
[----:B------:R-:W-:-:S05]  /*3380*/  F2FP.F16.E4M3.UNPACK_B R28, R28 ;  /* 0x0000001cff1c723e */ /* 0x000fca00020006ff */
[----:B------:R-:W-:-:S05]  /*3390*/  HADD2.F32 R29, -RZ, R28.H0_H0 ;  /* 0x2000001cff1d7230 */ /* 0x000fca0000004100 */
[----:B------:R-:W-:-:S04]  /*33a0*/  FMUL R28, R29, R12 ;  /* 0x0000000c1d1c7220 */ /* 0x000fc80000400000 */
[----:B------:R-:W-:-:S05]  /*33b0*/  FFMA R28, R149, R10, R28 ;  /* 0x0000000a951c7223 */ /* 0x000fca000000001c */
[----:B------:R-:W-:Y:S02]  /*33c0*/  F2FP.SATFINITE.E4M3.F32.PACK_AB_MERGE_C R29, RZ, R28, RZ ;  /* 0x0000001cff1d723e */ /* 0x000fe400048070ff */
[----:B------:R-:W-:-:S03]  /*33d0*/  PRMT R28, RZ, 0x7610, R28 ;  /* 0x00007610ff1c7816 */ /* 0x000fc6000000001c */
[----:B------:R1:W-:Y:S01]  /*33e0*/  @!P4 STG.E.U8 desc[UR18][R18.64], R29 ;  /* 0x0000001d1200c986 */ /* 0x0003e2000c101112 */
[----:B------:R-:W-:Y:S05]  /*33f0*/  @P3 BRA `(.L_x_40) ;  /* 0x0000000000043947 */ /* 0x000fea0003800000 */
[----:B------:R2:W5:Y:S02]  /*3400*/  LDG.E.U8 R28, desc[UR18][R4.64+0x1] ;  /* 0x00000112041c7981 */ /* 0x000564000c1e1100 */
.L_x_40:
[----:B------:R-:W-:Y:S05]  /*3410*/  BSYNC B1 ;  /* 0x0000000000017941 */ /* 0x000fea0003800000 */
.L_x_39:
[----:B-----5:R-:W-:Y:S01]  /*3420*/  LOP3.LUT R28, R28, 0xff, RZ, 0xc0, !PT ;  /* 0x000000ff1c1c7812 */ /* 0x020fe200078ec0ff */
[----:B------:R-:W-:Y:S01]  /*3430*/  BSSY B1, `(.L_x_41) ;  /* 0x0000013000017945 */ /* 0x000fe20003800000 */
[----:B------:R-:W-:Y:S02]  /*3440*/  IADD3 R31, P1, R24, 0x8, RZ ;  /* 0x00000008181f7810 */ /* 0x000fe40007f3e0ff */
[----:B------:R-:W-:-:S03]  /*3450*/  F2FP.F16.E4M3.UNPACK_B R28, R28 ;  /* 0x0000001cff1c723e */ /* 0x000fc600020006ff */
[----:B------:R-:W-:Y:S01]  /*3460*/  IMAD.X R24, RZ, RZ, R25, P1 ;  /* 0x000000ffff187224 */ /* 0x000fe200008e0619 */
[----:B------:R-:W-:Y:S01]  /*3470*/  ISETP.GE.AND P1, PT, R30, 0x9, PT ;  /* 0x000000091e00780c */ /* 0x000fe20003f26270 */
[----:B-1----:R-:W-:Y:S02]  /*3480*/  HADD2.F32 R29, -RZ, R28.H0_H0 ;  /* 0x2000001cff1d7230 */ /* 0x002fe40000004100 */
[----:B------:R-:W-:Y:S01]  /*3490*/  IMAD R24, R24, UR6, RZ ;  /* 0x0000000618187c24 */ /* 0x000fe2000f8e02ff */
[----:B------:R-:W-:Y:S01]  /*34a0*/  ISETP.LT.OR P5, PT, R6, 0x1, !P1 ;  /* 0x000000010600780c */ /* 0x000fe20004fa1670 */
[----:B------:R-:W-:-:S04]  /*34b0*/  IMAD.WIDE.U32 R26, R31, UR6, R26 ;  /* 0x000000061f1a7c25 */ /* 0x000fc8000f8e001a */
[----:B------:R-:W-:Y:S01]  /*34c0*/  FMUL R29, R29, R12 ;  /* 0x0000000c1d1d7220 */ /* 0x000fe20000400000 */
[----:B------:R-:W-:-:S03]  /*34d0*/  IMAD R31, R31, UR7, R24 ;  /* 0x000000071f1f7c24 */ /* 0x000fc6000f8e0218 */
[----:B------:R-:W-:Y:S01]  /*34e0*/  FFMA R29, R144, R10, R29 ;  /* 0x0000000a901d7223 */ /* 0x000fe2000000001d */
[----:B------:R-:W-:Y:S02]  /*34f0*/  IADD3 R24, P4, R26, UR8, RZ ;  /* 0x000000081a187c10 */ /* 0x000fe4000ff9e0ff */
[----:B------:R-:W-:Y:S02]  /*3500*/  PRMT R26, RZ, 0x7610, R26 ;  /* 0x00007610ff1a7816 */ /* 0x000fe4000000001a */
[----:B------:R-:W-:Y:S02]  /*3510*/  F2FP.SATFINITE.E4M3.F32.PACK_AB_MERGE_C R29, RZ, R29, RZ ;  /* 0x0000001dff1d723e */ /* 0x000fe400048070ff */
[----:B------:R-:W-:-:S03]  /*3520*/  IADD3.X R25, R27, UR9, R31, P4, !PT ;  /* 0x000000091b197c10 */ /* 0x000fc6000a7fe41f */
[----:B------:R1:W-:Y:S01]  /*3530*/  @!P3 STG.E.U8 desc[UR18][R18.64+0x1], R29 ;  /* 0x0000011d1200b986 */ /* 0x0003e2000c101112 */
[----:B------:R-:W-:Y:S05]  /*3540*/  @P5 BRA `(.L_x_42) ;  /* 0x0000000000045947 */ /* 0x000fea0003800000 */
[----:B------:R3:W5:Y:S02]  /*3550*/  LDG.E.U8 R26, desc[UR18][R24.64] ;  /* 0x00000012181a7981 */ /* 0x000764000c1e1100 */
.L_x_42:
[----:B------:R-:W-:Y:S05]  /*3560*/  BSYNC B1 ;  /* 0x0000000000017941 */ /* 0x000fea0003800000 */
.L_x_41:
        /* <DEDUP_REMOVED lines=12> */
.L_x_44:
[----:B------:R-:W-:Y:S05]  /*3630*/  BSYNC B1 ;  /* 0x0000000000017941 */ /* 0x000fea0003800000 */
.L_x_43:
[----:B-----5:R-:W-:Y:S01]  /*3640*/  LOP3.LUT R26, R26, 0xff, RZ, 0xc0, !PT ;  /* 0x000000ff1a1a7812 */ /* 0x020fe200078ec0ff */
[----:B------:R-:W-:Y:S01]  /*3650*/  BSSY B1, `(.L_x_45) ;  /* 0x000000b000017945 */ /* 0x000fe20003800000 */
[----:B------:R-:W-:Y:S02]  /*3660*/  ISETP.LT.OR P4, PT, R6, 0x9, !P0 ;  /* 0x000000090600780c */ /* 0x000fe40004781670 */
[----:B------:R-:W-:-:S05]  /*3670*/  F2FP.F16.E4M3.UNPACK_B R26, R26 ;  /* 0x0000001aff1a723e */ /* 0x000fca00020006ff */
[----:B----4-:R-:W-:Y:S01]  /*3680*/  HADD2.F32 R27, -RZ, R26.H0_H0 ;  /* 0x2000001aff1b7230 */ /* 0x010fe20000004100 */
[----:B------:R-:W-:-:S04]  /*3690*/  PRMT R26, RZ, 0x7610, R26 ;  /* 0x00007610ff1a7816 */ /* 0x000fc8000000001a */
[----:B------:R-:W-:-:S04]  /*36a0*/  FMUL R27, R27, R12 ;  /* 0x0000000c1b1b7220 */ /* 0x000fc80000400000 */
[----:B------:R-:W-:-:S05]  /*36b0*/  FFMA R27, R142, R10, R27 ;  /* 0x0000000a8e1b7223 */ /* 0x000fca000000001b */
[----:B------:R-:W-:-:S05]  /*36c0*/  F2FP.SATFINITE.E4M3.F32.PACK_AB_MERGE_C R27, RZ, R27, RZ ;  /* 0x0000001bff1b723e */ /* 0x000fca00048070ff */
[----:B------:R4:W-:Y:S01]  /*36d0*/  @!P3 STG.E.U8 desc[UR18][R16.64+0x1], R27 ;  /* 0x0000011b1000b986 */ /* 0x0009e2000c101112 */
[----:B------:R-:W-:Y:S05]  /*36e0*/  @P4 BRA `(.L_x_46) ;  /* 0x0000000000044947 */ /* 0x000fea0003800000 */
[----:B------:R0:W5:Y:S02]  /*36f0*/  LDG.E.U8 R26, desc[UR18][R4.64+0x8] ;  /* 0x00000812041a7981 */ /* 0x000164000c1e1100 */
.L_x_46:
[----:B------:R-:W-:Y:S05]  /*3700*/  BSYNC B1 ;  /* 0x0000000000017941 */ /* 0x000fea0003800000 */
.L_x_45:
[----:B-----5:R-:W-:Y:S01]  /*3710*/  LOP3.LUT R26, R26, 0xff, RZ, 0xc0, !PT ;  /* 0x000000ff1a1a7812 */ /* 0x020fe200078ec0ff */
[----:B------:R-:W-:Y:S01]  /*3720*/  BSSY B1, `(.L_x_47) ;  /* 0x000000b000017945 */ /* 0x000fe20003800000 */
[----:B------:R-:W-:Y:S02]  /*3730*/  ISETP.LT.OR P3, PT, R6, 0xa, !P0 ;  /* 0x0000000a0600780c */ /* 0x000fe40004761670 */
[----:B------:R-:W-:-:S05]  /*3740*/  F2FP.F16.E4M3.UNPACK_B R26, R26 ;  /* 0x0000001aff1a723e */ /* 0x000fca00020006ff */
[----:B----4-:R-:W-:-:S05]  /*3750*/  HADD2.F32 R27, -RZ, R26.H0_H0 ;  /* 0x2000001aff1b7230 */ /* 0x010fca0000004100 */
[----:B------:R-:W-:-:S04]  /*3760*/  FMUL R26, R27, R12 ;  /* 0x0000000c1b1a7220 */ /* 0x000fc80000400000 */
[----:B------:R-:W-:-:S05]  /*3770*/  FFMA R26, R145, R10, R26 ;  /* 0x0000000a911a7223 */ /* 0x000fca000000001a */
[----:B------:R-:W-:Y:S02]  /*3780*/  F2FP.SATFINITE.E4M3.F32.PACK_AB_MERGE_C R27, RZ, R26, RZ ;  /* 0x0000001aff1b723e */ /* 0x000fe400048070ff */
[----:B------:R-:W-:-:S03]  /*3790*/  PRMT R26, RZ, 0x7610, R26 ;  /* 0x00007610ff1a7816 */ /* 0x000fc6000000001a */
[----:B------:R4:W-:Y:S01]  /*37a0*/  @!P4 STG.E.U8 desc[UR18][R18.64+0x8], R27 ;  /* 0x0000081b1200c986 */ /* 0x0009e2000c101112 */
[----:B------:R-:W-:Y:S05]  /*37b0*/  @P3 BRA `(.L_x_48) ;  /* 0x0000000000043947 */ /* 0x000fea0003800000 */
[----:B------:R0:W5:Y:S02]  /*37c0*/  LDG.E.U8 R26, desc[UR18][R4.64+0x9] ;  /* 0x00000912041a7981 */ /* 0x000164000c1e1100 */
.L_x_48:
[----:B------:R-:W-:Y:S05]  /*37d0*/  BSYNC B1 ;  /* 0x0000000000017941 */ /* 0x000fea0003800000 */
.L_x_47:
        /* <DEDUP_REMOVED lines=12> */
.L_x_50:
[----:B------:R-:W-:Y:S05]  /*38a0*/  BSYNC B1 ;  /* 0x0000000000017941 */ /* 0x000fea0003800000 */
.L_x_49:
        /* <DEDUP_REMOVED lines=12> */
.L_x_52:
[----:B------:R-:W-:Y:S05]  /*3970*/  BSYNC B1 ;  /* 0x0000000000017941 */ /* 0x000fea0003800000 */
.L_x_51:
        /* <DEDUP_REMOVED lines=12> */
.L_x_54:
[----:B------:R-:W-:Y:S05]  /*3a40*/  BSYNC B1 ;  /* 0x0000000000017941 */ /* 0x000fea0003800000 */
.L_x_53:
        /* <DEDUP_REMOVED lines=12> */
.L_x_56:
[----:B------:R-:W-:Y:S05]  /*3b10*/  BSYNC B1 ;  /* 0x0000000000017941 */ /* 0x000fea0003800000 */
.L_x_55:
        /* <DEDUP_REMOVED lines=12> */
.L_x_58:
[----:B------:R-:W-:Y:S05]  /*3be0*/  BSYNC B1 ;  /* 0x0000000000017941 */ /* 0x000fea0003800000 */
.L_x_57:
        /* <DEDUP_REMOVED lines=12> */
.L_x_60:
[----:B------:R-:W-:Y:S05]  /*3cb0*/  BSYNC B1 ;  /* 0x0000000000017941 */ /* 0x000fea0003800000 */
.L_x_59:
        /* <DEDUP_REMOVED lines=12> */
.L_x_62:
[----:B------:R-:W-:Y:S05]  /*3d80*/  BSYNC B1 ;  /* 0x0000000000017941 */ /* 0x000fea0003800000 */
.L_x_61:
        /* <DEDUP_REMOVED lines=12> */
.L_x_64:
[----:B------:R-:W-:Y:S05]  /*3e50*/  BSYNC B1 ;  /* 0x0000000000017941 */ /* 0x000fea0003800000 */
.L_x_63:
        /* <DEDUP_REMOVED lines=12> */
.L_x_66:
[----:B------:R-:W-:Y:S05]  /*3f20*/  BSYNC B1 ;  /* 0x0000000000017941 */ /* 0x000fea0003800000 */
.L_x_65:
        /* <DEDUP_REMOVED lines=12> */
.L_x_68:
[----:B------:R-:W-:Y:S05]  /*3ff0*/  BSYNC B1 ;  /* 0x0000000000017941 */ /* 0x000fea0003800000 */
.L_x_67:
        /* <DEDUP_REMOVED lines=12> */
.L_x_70:
[----:B------:R-:W-:Y:S05]  /*40c0*/  BSYNC B1 ;  /* 0x0000000000017941 */ /* 0x000fea0003800000 */
.L_x_69:
        /* <DEDUP_REMOVED lines=12> */
.L_x_72:
[----:B------:R-:W-:Y:S05]  /*4190*/  BSYNC B1 ;  /* 0x0000000000017941 */ /* 0x000fea0003800000 */
.L_x_71:
        /* <DEDUP_REMOVED lines=12> */
.L_x_74:
[----:B------:R-:W-:Y:S05]  /*4260*/  BSYNC B1 ;  /* 0x0000000000017941 */ /* 0x000fea0003800000 */
.L_x_73:
        /* <DEDUP_REMOVED lines=12> */
.L_x_76:
[----:B------:R-:W-:Y:S05]  /*4330*/  BSYNC B1 ;  /* 0x0000000000017941 */ /* 0x000fea0003800000 */
.L_x_75:
        /* <DEDUP_REMOVED lines=12> */
.L_x_78:
[----:B------:R-:W-:Y:S05]  /*4400*/  BSYNC B1 ;  /* 0x0000000000017941 */ /* 0x000fea0003800000 */
.L_x_77:
        /* <DEDUP_REMOVED lines=12> */
.L_x_80:
[----:B------:R-:W-:Y:S05]  /*44d0*/  BSYNC B1 ;  /* 0x0000000000017941 */ /* 0x000fea0003800000 */
.L_x_79:
        /* <DEDUP_REMOVED lines=12> */
.L_x_82:
[----:B------:R-:W-:Y:S05]  /*45a0*/  BSYNC B1 ;  /* 0x0000000000017941 */ /* 0x000fea0003800000 */
.L_x_81:
        /* <DEDUP_REMOVED lines=12> */
.L_x_84:
[----:B------:R-:W-:Y:S05]  /*4670*/  BSYNC B1 ;  /* 0x0000000000017941 */ /* 0x000fea0003800000 */
.L_x_83:
        /* <DEDUP_REMOVED lines=12> */
.L_x_86:
[----:B------:R-:W-:Y:S05]  /*4740*/  BSYNC B1 ;  /* 0x0000000000017941 */ /* 0x000fea0003800000 */
.L_x_85:
        /* <DEDUP_REMOVED lines=12> */
.L_x_88:
[----:B------:R-:W-:Y:S05]  /*4810*/  BSYNC B1 ;  /* 0x0000000000017941 */ /* 0x000fea0003800000 */
.L_x_87:
        /* <DEDUP_REMOVED lines=12> */
.L_x_90:
[----:B------:R-:W-:Y:S05]  /*48e0*/  BSYNC B1 ;  /* 0x0000000000017941 */ /* 0x000fea0003800000 */
.L_x_89:
        /* <DEDUP_REMOVED lines=12> */
.L_x_92:
[----:B------:R-:W-:Y:S05]  /*49b0*/  BSYNC B1 ;  /* 0x0000000000017941 */ /* 0x000fea0003800000 */
.L_x_91:
        /* <DEDUP_REMOVED lines=12> */
.L_x_94:
[----:B------:R-:W-:Y:S05]  /*4a80*/  BSYNC B1 ;  /* 0x0000000000017941 */ /* 0x000fea0003800000 */
.L_x_93:
        /* <DEDUP_REMOVED lines=12> */
.L_x_96:
[----:B------:R-:W-:Y:S05]  /*4b50*/  BSYNC B1 ;  /* 0x0000000000017941 */ /* 0x000fea0003800000 */
.L_x_95:
        /* <DEDUP_REMOVED lines=12> */
.L_x_98:
[----:B------:R-:W-:Y:S05]  /*4c20*/  BSYNC B1 ;  /* 0x0000000000017941 */ /* 0x000fea0003800000 */
.L_x_97:
        /* <DEDUP_REMOVED lines=12> */
.L_x_100:
[----:B------:R-:W-:Y:S05]  /*4cf0*/  BSYNC B1 ;  /* 0x0000000000017941 */ /* 0x000fea0003800000 */
.L_x_99:
        /* <DEDUP_REMOVED lines=12> */
.L_x_102:
[----:B------:R-:W-:Y:S05]  /*4dc0*/  BSYNC B1 ;  /* 0x0000000000017941 */ /* 0x000fea0003800000 */
.L_x_101:
        /* <DEDUP_REMOVED lines=12> */
.L_x_104:
[----:B------:R-:W-:Y:S05]  /*4e90*/  BSYNC B1 ;  /* 0x0000000000017941 */ /* 0x000fea0003800000 */
.L_x_103:
        /* <DEDUP_REMOVED lines=12> */
.L_x_106:
[----:B------:R-:W-:Y:S05]  /*4f60*/  BSYNC B1 ;  /* 0x0000000000017941 */ /* 0x000fea0003800000 */
.L_x_105:
        /* <DEDUP_REMOVED lines=12> */
.L_x_108:
[----:B------:R-:W-:Y:S05]  /*5030*/  BSYNC B1 ;  /* 0x0000000000017941 */ /* 0x000fea0003800000 */
.L_x_107:
        /* <DEDUP_REMOVED lines=12> */
.L_x_110:
[----:B------:R-:W-:Y:S05]  /*5100*/  BSYNC B1 ;  /* 0x0000000000017941 */ /* 0x000fea0003800000 */
.L_x_109:
        /* <DEDUP_REMOVED lines=12> */
.L_x_112:
[----:B------:R-:W-:Y:S05]  /*51d0*/  BSYNC B1 ;  /* 0x0000000000017941 */ /* 0x000fea0003800000 */
.L_x_111:
        /* <DEDUP_REMOVED lines=12> */
.L_x_114:
[----:B------:R-:W-:Y:S05]  /*52a0*/  BSYNC B1 ;  /* 0x0000000000017941 */ /* 0x000fea0003800000 */
.L_x_113:
        /* <DEDUP_REMOVED lines=12> */
.L_x_116:
[----:B------:R-:W-:Y:S05]  /*5370*/  BSYNC B1 ;  /* 0x0000000000017941 */ /* 0x000fea0003800000 */
.L_x_115:
        /* <DEDUP_REMOVED lines=12> */
.L_x_118:
[----:B------:R-:W-:Y:S05]  /*5440*/  BSYNC B1 ;  /* 0x0000000000017941 */ /* 0x000fea0003800000 */
.L_x_117:
        /* <DEDUP_REMOVED lines=12> */
.L_x_120:
[----:B------:R-:W-:Y:S05]  /*5510*/  BSYNC B1 ;  /* 0x0000000000017941 */ /* 0x000fea0003800000 */
.L_x_119:
        /* <DEDUP_REMOVED lines=12> */
.L_x_122:
[----:B------:R-:W-:Y:S05]  /*55e0*/  BSYNC B1 ;  /* 0x0000000000017941 */ /* 0x000fea0003800000 */
.L_x_121:
        /* <DEDUP_REMOVED lines=12> */
.L_x_124:
[----:B------:R-:W-:Y:S05]  /*56b0*/  BSYNC B1 ;  /* 0x0000000000017941 */ /* 0x000fea0003800000 */
.L_x_123:
        /* <DEDUP_REMOVED lines=12> */
.L_x_126:
[----:B------:R-:W-:Y:S05]  /*5780*/  BSYNC B1 ;  /* 0x0000000000017941 */ /* 0x000fea0003800000 */
.L_x_125:
        /* <DEDUP_REMOVED lines=12> */
.L_x_128:
[----:B------:R-:W-:Y:S05]  /*5850*/  BSYNC B1 ;  /* 0x0000000000017941 */ /* 0x000fea0003800000 */
.L_x_127:
        /* <DEDUP_REMOVED lines=12> */
.L_x_130:
[----:B------:R-:W-:Y:S05]  /*5920*/  BSYNC B1 ;  /* 0x0000000000017941 */ /* 0x000fea0003800000 */
.L_x_129:
        /* <DEDUP_REMOVED lines=12> */
.L_x_132:
[----:B------:R-:W-:Y:S05]  /*59f0*/  BSYNC B1 ;  /* 0x0000000000017941 */ /* 0x000fea0003800000 */
.L_x_131:
        /* <DEDUP_REMOVED lines=12> */
.L_x_134:
[----:B------:R-:W-:Y:S05]  /*5ac0*/  BSYNC B1 ;  /* 0x0000000000017941 */ /* 0x000fea0003800000 */
.L_x_133:
        /* <DEDUP_REMOVED lines=12> */
.L_x_136:
[----:B------:R-:W-:Y:S05]  /*5b90*/  BSYNC B1 ;  /* 0x0000000000017941 */ /* 0x000fea0003800000 */
.L_x_135:
        /* <DEDUP_REMOVED lines=12> */
.L_x_138:
[----:B------:R-:W-:Y:S05]  /*5c60*/  BSYNC B1 ;  /* 0x0000000000017941 */ /* 0x000fea0003800000 */
.L_x_137:
        /* <DEDUP_REMOVED lines=12> */
.L_x_140:
[----:B------:R-:W-:Y:S05]  /*5d30*/  BSYNC B1 ;  /* 0x0000000000017941 */ /* 0x000fea0003800000 */
.L_x_139:
        /* <DEDUP_REMOVED lines=12> */
.L_x_142:
[----:B------:R-:W-:Y:S05]  /*5e00*/  BSYNC B1 ;  /* 0x0000000000017941 */ /* 0x000fea0003800000 */
.L_x_141:
        /* <DEDUP_REMOVED lines=12> */
.L_x_144:
[----:B------:R-:W-:Y:S05]  /*5ed0*/  BSYNC B1 ;  /* 0x0000000000017941 */ /* 0x000fea0003800000 */
.L_x_143:
        /* <DEDUP_REMOVED lines=12> */
.L_x_146:
[----:B------:R-:W-:Y:S05]  /*5fa0*/  BSYNC B1 ;  /* 0x0000000000017941 */ /* 0x000fea0003800000 */
.L_x_145:
        /* <DEDUP_REMOVED lines=12> */
.L_x_148:
[----:B------:R-:W-:Y:S05]  /*6070*/  BSYNC B1 ;  /* 0x0000000000017941 */ /* 0x000fea0003800000 */
.L_x_147:
        /* <DEDUP_REMOVED lines=12> */
.L_x_150:
[----:B------:R-:W-:Y:S05]  /*6140*/  BSYNC B1 ;  /* 0x0000000000017941 */ /* 0x000fea0003800000 */
.L_x_149:
        /* <DEDUP_REMOVED lines=12> */
.L_x_152:
[----:B------:R-:W-:Y:S05]  /*6210*/  BSYNC B1 ;  /* 0x0000000000017941 */ /* 0x000fea0003800000 */
.L_x_151:
        /* <DEDUP_REMOVED lines=12> */
.L_x_154:
[----:B------:R-:W-:Y:S05]  /*62e0*/  BSYNC B1 ;  /* 0x0000000000017941 */ /* 0x000fea0003800000 */
.L_x_153:
        /* <DEDUP_REMOVED lines=12> */
.L_x_156:
[----:B------:R-:W-:Y:S05]  /*63b0*/  BSYNC B1 ;  /* 0x0000000000017941 */ /* 0x000fea0003800000 */
.L_x_155:
        /* <DEDUP_REMOVED lines=12> */
.L_x_158:
[----:B------:R-:W-:Y:S05]  /*6480*/  BSYNC B1 ;  /* 0x0000000000017941 */ /* 0x000fea0003800000 */
.L_x_157:
[----:B-----5:R-:W-:Y:S01]  /*6490*/  LOP3.LUT R26, R26, 0xff, RZ, 0xc0, !PT ;  /* 0x000000ff1a1a7812 */ /* 0x020fe200078ec0ff */
[----:B------:R-:W-:Y:S01]  /*64a0*/  BSSY B1, `(.L_x_159) ;  /* 0x000000b000017945 */ /* 0x000fe20003800000 */
[----:B------:R-:W-:Y:S02]  /*64b0*/  ISETP.LT.OR P0, PT, R6, 0x7a, !P0 ;  /* 0x0000007a0600780c */ /* 0x000fe40004701670 */
[----:B------:R-:W-:-:S05]  /*64c0*/  F2FP.F16.E4M3.UNPACK_B R26, R26 ;  /* 0x0000001aff1a723e */ /* 0x000fca00020006ff */
[----:B----4-:R-:W-:-:S05]  /*64d0*/  HADD2.F32 R27, -RZ, R26.H0_H0 ;  /* 0x2000001aff1b7230 */ /* 0x010fca0000004100 */
[----:B------:R-:W-:-:S04]  /*64e0*/  FMUL R26, R27, R12 ;  /* 0x0000000c1b1a7220 */ /* 0x000fc80000400000 */
[----:B------:R-:W-:Y:S01]  /*64f0*/  FFMA R26, R21, R10, R26 ;  /* 0x0000000a151a7223 */ /* 0x000fe2000000001a */
[----:B------:R-:W-:-:S04]  /*6500*/  PRMT R21, RZ, 0x7610, R21 ;  /* 0x00007610ff157816 */ /* 0x000fc80000000015 */
[----:B------:R-:W-:-:S05]  /*6510*/  F2FP.SATFINITE.E4M3.F32.PACK_AB_MERGE_C R27, RZ, R26, RZ ;  /* 0x0000001aff1b723e */ /* 0x000fca00048070ff */
[----:B------:R4:W-:Y:S01]  /*6520*/  @!P4 STG.E.U8 desc[UR18][R18.64+0x78], R27 ;  /* 0x0000781b1200c986 */ /* 0x0009e2000c101112 */
[----:B------:R-:W-:Y:S05]  /*6530*/  @P0 BRA `(.L_x_160) ;  /* 0x0000000000040947 */ /* 0x000fea0003800000 */
[----:B------:R0:W5:Y:S02]  /*6540*/  LDG.E.U8 R21, desc[UR18][R4.64+0x79] ;  /* 0x0000791204157981 */ /* 0x000164000c1e1100 */
.L_x_160:
[----:B------:R-:W-:Y:S05]  /*6550*/  BSYNC B1 ;  /* 0x0000000000017941 */ /* 0x000fea0003800000 */
.L_x_159:
[----:B-----5:R-:W-:Y:S01]  /*6560*/  LOP3.LUT R21, R21, 0xff, RZ, 0xc0, !PT ;  /* 0x000000ff15157812 */ /* 0x020fe200078ec0ff */
[----:B------:R-:W-:Y:S01]  /*6570*/  BSSY B1, `(.L_x_161) ;  /* 0x000000b000017945 */ /* 0x000fe20003800000 */
[----:B------:R-:W-:Y:S02]  /*6580*/  ISETP.LT.OR P3, PT, R6, 0x79, !P1 ;  /* 0x000000790600780c */ /* 0x000fe40004f61670 */
[----:B------:R-:W-:Y:S02]  /*6590*/  F2FP.F16.E4M3.UNPACK_B R21, R21 ;  /* 0x00000015ff15723e */ /* 0x000fe400020006ff */
[----:B0-2---:R-:W-:-:S03]  /*65a0*/  PRMT R4, RZ, 0x7610, R4 ;  /* 0x00007610ff047816 */ /* 0x005fc60000000004 */
[----:B------:R-:W-:-:S05]  /*65b0*/  HADD2.F32 R21, -RZ, R21.H0_H0 ;  /* 0x20000015ff157230 */ /* 0x000fca0000004100 */
[----:B------:R-:W-:-:S04]  /*65c0*/  FMUL R21, R21, R12 ;  /* 0x0000000c15157220 */ /* 0x000fc80000400000 */
[----:B------:R-:W-:-:S05]  /*65d0*/  FFMA R21, R20, R10, R21 ;  /* 0x0000000a14157223 */ /* 0x000fca0000000015 */
[----:B------:R-:W-:-:S05]  /*65e0*/  F2FP.SATFINITE.E4M3.F32.PACK_AB_MERGE_C R21, RZ, R21, RZ ;  /* 0x00000015ff15723e */ /* 0x000fca00048070ff */
[----:B------:R0:W-:Y:S01]  /*65f0*/  @!P0 STG.E.U8 desc[UR18][R18.64+0x79], R21 ;  /* 0x0000791512008986 */ /* 0x0001e2000c101112 */
[----:B------:R-:W-:Y:S05]  /*6600*/  @P3 BRA `(.L_x_162) ;  /* 0x0000000000043947 */ /* 0x000fea0003800000 */
[----:B------:R2:W5:Y:S02]  /*6610*/  LDG.E.U8 R4, desc[UR18][R24.64+0x78] ;  /* 0x0000781218047981 */ /* 0x000564000c1e1100 */
.L_x_162:
[----:B------:R-:W-:Y:S05]  /*6620*/  BSYNC B1 ;  /* 0x0000000000017941 */ /* 0x000fea0003800000 */
.L_x_161:
        /* <DEDUP_REMOVED lines=12> */
.L_x_164:
[----:B------:R-:W-:Y:S05]  /*66f0*/  BSYNC B1 ;  /* 0x0000000000017941 */ /* 0x000fea0003800000 */
.L_x_163:
[----:B------:R-:W-:Y:S05]  /*6700*/  @P1 BRA `(.L_x_165) ;  /* 0x0000001000281947 */ /* 0x000fea0003800000 */
[----:B-----5:R-:W-:-:S04]  /*6710*/  LOP3.LUT R4, R4, 0xff, RZ, 0xc0, !PT ;  /* 0x000000ff04047812 */ /* 0x020fc800078ec0ff */
[----:B------:R-:W-:-:S05]  /*6720*/  F2FP.F16.E4M3.UNPACK_B R4, R4 ;  /* 0x00000004ff04723e */ /* 0x000fca00020006ff */
[----:B0-----:R-:W-:-:S05]  /*6730*/  HADD2.F32 R5, -RZ, R4.H0_H0 ;  /* 0x20000004ff057230 */ /* 0x001fca0000004100 */
[----:B------:R-:W-:-:S04]  /*6740*/  FMUL R5, R5, R12 ;  /* 0x0000000c05057220 */ /* 0x000fc80000400000 */
[----:B------:R-:W-:-:S05]  /*6750*/  FFMA R5, R22, R10, R5 ;  /* 0x0000000a16057223 */ /* 0x000fca0000000005 */
[----:B------:R-:W-:-:S05]  /*6760*/  F2FP.SATFINITE.E4M3.F32.PACK_AB_MERGE_C R5, RZ, R5, RZ ;  /* 0x00000005ff05723e */ /* 0x000fca00048070ff */
[----:B------:R0:W-:Y:S01]  /*6770*/  STG.E.U8 desc[UR18][R16.64+0x79], R5 ;  /* 0x0000790510007986 */ /* 0x0001e2000c101112 */
[----:B------:R-:W-:Y:S05]  /*6780*/  BRA `(.L_x_165) ;  /* 0x0000001000087947 */ /* 0x000fea0003800000 */
.L_x_36:
[----:B------:R-:W-:Y:S01]  /*6790*/  ISETP.GE.AND P1, PT, R30, 0x1, PT ;  /* 0x000000011e00780c */ /* 0x000fe20003f26270 */
[-C--:B------:R-:W-:Y:S01]  /*67a0*/  FMUL R149, R149, R10.reuse ;  /* 0x0000000a95957220 */ /* 0x080fe20000400000 */
[-C--:B------:R-:W-:Y:S01]  /*67b0*/  FMUL R144, R144, R10.reuse ;  /* 0x0000000a90907220 */ /* 0x080fe20000400000 */
[----:B------:R-:W-:Y:S01]  /*67c0*/  ISETP.GE.AND P0, PT, R30, 0x9, PT ;  /* 0x000000091e00780c */ /* 0x000fe20003f06270 */
[-C--:B------:R-:W-:Y:S01]  /*67d0*/  FMUL R147, R147, R10.reuse ;  /* 0x0000000a93937220 */ /* 0x080fe20000400000 */
[----:B------:R-:W-:Y:S01]  /*67e0*/  ISETP.LT.OR P4, PT, R6, 0x1, !P1 ;  /* 0x000000010600780c */ /* 0x000fe20004f81670 */
[-C--:B------:R-:W-:Y:S01]  /*67f0*/  FMUL R142, R142, R10.reuse ;  /* 0x0000000a8e8e7220 */ /* 0x080fe20000400000 */
[----:B------:R-:W-:Y:S01]  /*6800*/  ISETP.LT.OR P5, PT, R6, 0x2, !P1 ;  /* 0x000000020600780c */ /* 0x000fe20004fa1670 */
[-C--:B------:R-:W-:Y:S01]  /*6810*/  FMUL R145, R145, R10.reuse ;  /* 0x0000000a91917220 */ /* 0x080fe20000400000 */
[----:B------:R-:W-:Y:S01]  /*6820*/  F2FP.SATFINITE.E4M3.F32.PACK_AB_MERGE_C R149, RZ, R149, RZ ;  /* 0x00000095ff95723e */ /* 0x000fe200048070ff */
[----:B------:R-:W-:Y:S01]  /*6830*/  FMUL R140, R140, R10 ;  /* 0x0000000a8c8c7220 */ /* 0x000fe20000400000 */
[----:B------:R-:W-:Y:S01]  /*6840*/  F2FP.SATFINITE.E4M3.F32.PACK_AB_MERGE_C R5, RZ, R144, RZ ;  /* 0x00000090ff05723e */ /* 0x000fe200048070ff */
[-C--:B------:R-:W-:Y:S01]  /*6850*/  FMUL R143, R143, R10.reuse ;  /* 0x0000000a8f8f7220 */ /* 0x080fe20000400000 */
[----:B------:R-:W-:Y:S01]  /*6860*/  ISETP.LT.OR P3, PT, R6, 0x1, !P0 ;  /* 0x000000010600780c */ /* 0x000fe20004761670 */
[-C--:B------:R-:W-:Y:S01]  /*6870*/  FMUL R138, R138, R10.reuse ;  /* 0x0000000a8a8a7220 */ /* 0x080fe20000400000 */
[C---:B------:R-:W-:Y:S01]  /*6880*/  ISETP.LT.OR P6, PT, R6.reuse, 0xa, !P1 ;  /* 0x0000000a0600780c */ /* 0x040fe20004fc1670 */
[-C--:B------:R-:W-:Y:S01]  /*6890*/  FMUL R141, R141, R10.reuse ;  /* 0x0000000a8d8d7220 */ /* 0x080fe20000400000 */
[----:B------:R-:W-:Y:S01]  /*68a0*/  F2FP.SATFINITE.E4M3.F32.PACK_AB_MERGE_C R147, RZ, R147, RZ ;  /* 0x00000093ff93723e */ /* 0x000fe200048070ff */
[----:B------:R-:W-:Y:S01]  /*68b0*/  @!P4 STG.E.U8 desc[UR18][R18.64], R149 ;  /* 0x000000951200c986 */ /* 0x000fe2000c101112 */
[----:B------:R-:W-:Y:S01]  /*68c0*/  ISETP.LT.OR P4, PT, R6, 0x2, !P0 ;  /* 0x000000020600780c */ /* 0x000fe20004781670 */
[----:B------:R-:W-:Y:S01]  /*68d0*/  FMUL R136, R136, R10 ;  /* 0x0000000a88887220 */ /* 0x000fe20000400000 */
[----:B------:R-:W-:Y:S01]  /*68e0*/  F2FP.SATFINITE.E4M3.F32.PACK_AB_MERGE_C R25, RZ, R142, RZ ;  /* 0x0000008eff19723e */ /* 0x000fe200048070ff */
[----:B------:R0:W-:Y:S01]  /*68f0*/  @!P5 STG.E.U8 desc[UR18][R18.64+0x1], R5 ;  /* 0x000001051200d986 */ /* 0x0001e2000c101112 */
[C---:B------:R-:W-:Y:S01]  /*6900*/  ISETP.LT.OR P5, PT, R6.reuse, 0x9, !P1 ;  /* 0x000000090600780c */ /* 0x040fe20004fa1670 */
[-C--:B------:R-:W-:Y:S01]  /*6910*/  FMUL R139, R139, R10.reuse ;  /* 0x0000000a8b8b7220 */ /* 0x080fe20000400000 */
[----:B------:R-:W-:Y:S01]  /*6920*/  F2FP.SATFINITE.E4M3.F32.PACK_AB_MERGE_C R145, RZ, R145, RZ ;  /* 0x00000091ff91723e */ /* 0x000fe200048070ff */
[----:B------:R-:W-:Y:S01]  /*6930*/  @!P3 STG.E.U8 desc[UR18][R16.64], R147 ;  /* 0x000000931000b986 */ /* 0x000fe2000c101112 */
[----:B------:R-:W-:Y:S01]  /*6940*/  ISETP.LT.OR P3, PT, R6, 0x9, !P0 ;  /* 0x000000090600780c */ /* 0x000fe20004761670 */
[-C--:B------:R-:W-:Y:S01]  /*6950*/  FMUL R134, R134, R10.reuse ;  /* 0x0000000a86867220 */ /* 0x080fe20000400000 */
[----:B------:R-:W-:Y:S01]  /*6960*/  F2FP.SATFINITE.E4M3.F32.PACK_AB_MERGE_C R143, RZ, R143, RZ ;  /* 0x0000008fff8f723e */ /* 0x000fe200048070ff */
[-C--:B------:R-:W-:Y:S01]  /*6970*/  FMUL R137, R137, R10.reuse ;  /* 0x0000000a89897220 */ /* 0x080fe20000400000 */
[----:B------:R-:W-:Y:S01]  /*6980*/  F2FP.SATFINITE.E4M3.F32.PACK_AB_MERGE_C R141, RZ, R141, RZ ;  /* 0x0000008dff8d723e */ /* 0x000fe200048070ff */
[----:B------:R1:W-:Y:S01]  /*6990*/  @!P4 STG.E.U8 desc[UR18][R16.64+0x1], R25 ;  /* 0x000001191000c986 */ /* 0x0003e2000c101112 */
[----:B------:R-:W-:Y:S01]  /*69a0*/  ISETP.LT.OR P4, PT, R6, 0xa, !P0 ;  /* 0x0000000a0600780c */ /* 0x000fe20004781670 */
[----:B------:R-:W-:Y:S01]  /*69b0*/  FMUL R132, R132, R10 ;  /* 0x0000000a84847220 */ /* 0x000fe20000400000 */
[----:B0-----:R-:W-:Y:S01]  /*69c0*/  F2FP.SATFINITE.E4M3.F32.PACK_AB_MERGE_C R5, RZ, R140, RZ ;  /* 0x0000008cff05723e */ /* 0x001fe200048070ff */
[----:B------:R-:W-:Y:S01]  /*69d0*/  @!P5 STG.E.U8 desc[UR18][R18.64+0x8], R145 ;  /* 0x000008911200d986 */ /* 0x000fe2000c101112 */
[C---:B------:R-:W-:Y:S01]  /*69e0*/  ISETP.LT.OR P5, PT, R6.reuse, 0x11, !P1 ;  /* 0x000000110600780c */ /* 0x040fe20004fa1670 */
[-C--:B------:R-:W-:Y:S01]  /*69f0*/  FMUL R135, R135, R10.reuse ;  /* 0x0000000a87877220 */ /* 0x080fe20000400000 */
[----:B------:R-:W-:Y:S01]  /*6a00*/  F2FP.SATFINITE.E4M3.F32.PACK_AB_MERGE_C R139, RZ, R139, RZ ;  /* 0x0000008bff8b723e */ /* 0x000fe200048070ff */
[----:B------:R0:W-:Y:S01]  /*6a10*/  @!P6 STG.E.U8 desc[UR18][R18.64+0x9], R5 ;  /* 0x000009051200e986 */ /* 0x0001e2000c101112 */
[----:B------:R-:W-:Y:S01]  /*6a20*/  ISETP.LT.OR P6, PT, R6, 0x12, !P1 ;  /* 0x000000120600780c */ /* 0x000fe20004fc1670 */
[----:B------:R-:W-:Y:S01]  /*6a30*/  FMUL R130, R130, R10 ;  /* 0x0000000a82827220 */ /* 0x000fe20000400000 */
[----:B------:R-:W-:Y:S01]  /*6a40*/  F2FP.SATFINITE.E4M3.F32.PACK_AB_MERGE_C R137, RZ, R137, RZ ;  /* 0x00000089ff89723e */ /* 0x000fe200048070ff */
[----:B------:R-:W-:Y:S01]  /*6a50*/  @!P3 STG.E.U8 desc[UR18][R16.64+0x8], R143 ;  /* 0x0000088f1000b986 */ /* 0x000fe2000c101112 */
[----:B-1----:R-:W-:Y:S01]  /*6a60*/  F2FP.SATFINITE.E4M3.F32.PACK_AB_MERGE_C R25, RZ, R138, RZ ;  /* 0x0000008aff19723e */ /* 0x002fe200048070ff */
[-C--:B------:R-:W-:Y:S01]  /*6a70*/  FMUL R133, R133, R10.reuse ;  /* 0x0000000a85857220 */ /* 0x080fe20000400000 */
[----:B------:R-:W-:Y:S01]  /*6a80*/  ISETP.LT.OR P3, PT, R6, 0x11, !P0 ;  /* 0x000000110600780c */ /* 0x000fe20004761670 */
[-C--:B------:R-:W-:Y:S01]  /*6a90*/  FMUL R128, R128, R10.reuse ;  /* 0x0000000a80807220 */ /* 0x080fe20000400000 */
[----:B------:R-:W-:Y:S01]  /*6aa0*/  F2FP.SATFINITE.E4M3.F32.PACK_AB_MERGE_C R135, RZ, R135, RZ ;  /* 0x00000087ff87723e */ /* 0x000fe200048070ff */
[----:B------:R1:W-:Y:S01]  /*6ab0*/  @!P4 STG.E.U8 desc[UR18][R16.64+0x9], R25 ;  /* 0x000009191000c986 */ /* 0x0003e2000c101112 */
[C---:B------:R-:W-:Y:S01]  /*6ac0*/  ISETP.LT.OR P4, PT, R6.reuse, 0x12, !P0 ;  /* 0x000000120600780c */ /* 0x040fe20004781670 */
[----:B------:R-:W-:Y:S01]  /*6ad0*/  FMUL R131, R131, R10 ;  /* 0x0000000a83837220 */ /* 0x000fe20000400000 */
[----:B0-----:R-:W-:Y:S01]  /*6ae0*/  F2FP.SATFINITE.E4M3.F32.PACK_AB_MERGE_C R5, RZ, R136, RZ ;  /* 0x00000088ff05723e */ /* 0x001fe200048070ff */
[----:B------:R-:W-:Y:S01]  /*6af0*/  @!P5 STG.E.U8 desc[UR18][R18.64+0x10], R141 ;  /* 0x0000108d1200d986 */ /* 0x000fe2000c101112 */
[----:B------:R-:W-:Y:S01]  /*6b00*/  ISETP.LT.OR P5, PT, R6, 0x19, !P1 ;  /* 0x000000190600780c */ /* 0x000fe20004fa1670 */
[-C--:B------:R-:W-:Y:S01]  /*6b10*/  FMUL R126, R126, R10.reuse ;  /* 0x0000000a7e7e7220 */ /* 0x080fe20000400000 */
[----:B------:R-:W-:Y:S01]  /*6b20*/  F2FP.SATFINITE.E4M3.F32.PACK_AB_MERGE_C R133, RZ, R133, RZ ;  /* 0x00000085ff85723e */ /* 0x000fe200048070ff */
[----:B------:R0:W-:Y:S01]  /*6b30*/  @!P6 STG.E.U8 desc[UR18][R18.64+0x11], R5 ;  /* 0x000011051200e986 */ /* 0x0001e2000c101112 */
[----:B------:R-:W-:Y:S01]  /*6b40*/  ISETP.LT.OR P6, PT, R6, 0x1a, !P1 ;  /* 0x0000001a0600780c */ /* 0x000fe20004fc1670 */
[-C--:B------:R-:W-:Y:S01]  /*6b50*/  FMUL R129, R129, R10.reuse ;  /* 0x0000000a81817220 */ /* 0x080fe20000400000 */
[----:B------:R-:W-:Y:S01]  /*6b60*/  FMUL R124, R124, R10 ;  /* 0x0000000a7c7c7220 */ /* 0x000fe20000400000 */
[----:B-1----:R-:W-:Y:S01]  /*6b70*/  F2FP.SATFINITE.E4M3.F32.PACK_AB_MERGE_C R25, RZ, R134, RZ ;  /* 0x00000086ff19723e */ /* 0x002fe200048070ff */
[----:B------:R-:W-:Y:S01]  /*6b80*/  @!P3 STG.E.U8 desc[UR18][R16.64+0x10], R139 ;  /* 0x0000108b1000b986 */ /* 0x000fe2000c101112 */
[C---:B------:R-:W-:Y:S01]  /*6b90*/  ISETP.LT.OR P3, PT, R6.reuse, 0x19, !P0 ;  /* 0x000000190600780c */ /* 0x040fe20004761670 */
        /* <DEDUP_REMOVED lines=37> */
[-C--:B------:R-:W-:Y:S01]  /*6df0*/  FMUL R112, R112, R10.reuse ;  /* 0x0000000a70707220 */ /* 0x080fe20000400000 */
        /* <DEDUP_REMOVED lines=81> */
[C---:B------:R-:W-:Y:S01]  /*7310*/  ISETP.LT.OR P6, PT, R6.reuse, 0x52, !P1 ;  /* 0x000000520600780c */ /* 0x040fe20004fc1670 */
        /* <DEDUP_REMOVED lines=22> */
[----:B------:R-:W-:-:S02]  /*7480*/  ISETP.LT.OR P3, PT, R6, 0x59, !P0 ;  /* 0x000000590600780c */ /* 0x000fc40004761670 */
[----:B------:R-:W-:Y:S01]  /*7490*/  F2FP.SATFINITE.E4M3.F32.PACK_AB_MERGE_C R91, RZ, R91, RZ ;  /* 0x0000005bff5b723e */ /* 0x000fe200048070ff */
[----:B------:R1:W-:Y:S01]  /*74a0*/  @!P4 STG.E.U8 desc[UR18][R16.64+0x51], R25 ;  /* 0x000051191000c986 */ /* 0x0003e2000c101112 */
[C---:B------:R-:W-:Y:S02]  /*74b0*/  ISETP.LT.OR P4, PT, R6.reuse, 0x5a, !P0 ;  /* 0x0000005a0600780c */ /* 0x040fe40004781670 */
[----:B0-----:R-:W-:Y:S01]  /*74c0*/  F2FP.SATFINITE.E4M3.F32.PACK_AB_MERGE_C R5, RZ, R100, RZ ;  /* 0x00000064ff05723e */ /* 0x001fe200048070ff */
[----:B------:R-:W-:Y:S01]  /*74d0*/  @!P5 STG.E.U8 desc[UR18][R18.64+0x58], R105 ;  /* 0x000058691200d986 */ /* 0x000fe2000c101112 */
[C---:B------:R-:W-:Y:S02]  /*74e0*/  ISETP.LT.OR P5, PT, R6.reuse, 0x61, !P1 ;  /* 0x000000610600780c */ /* 0x040fe40004fa1670 */
[----:B------:R-:W-:Y:S01]  /*74f0*/  F2FP.SATFINITE.E4M3.F32.PACK_AB_MERGE_C R21, RZ, R21, RZ ;  /* 0x00000015ff15723e */ /* 0x000fe200048070ff */
[----:B------:R0:W-:Y:S01]  /*7500*/  @!P6 STG.E.U8 desc[UR18][R18.64+0x59], R5 ;  /* 0x000059051200e986 */ /* 0x0001e2000c101112 */
[----:B------:R-:W-:-:S02]  /*7510*/  ISETP.LT.OR P6, PT, R6, 0x62, !P1 ;  /* 0x000000620600780c */ /* 0x000fc40004fc1670 */
[----:B------:R-:W-:Y:S01]  /*7520*/  F2FP.SATFINITE.E4M3.F32.PACK_AB_MERGE_C R23, RZ, R23, RZ ;  /* 0x00000017ff17723e */ /* 0x000fe200048070ff */
[----:B------:R-:W-:Y:S01]  /*7530*/  @!P3 STG.E.U8 desc[UR18][R16.64+0x58], R103 ;  /* 0x000058671000b986 */ /* 0x000fe2000c101112 */
[----:B-1----:R-:W-:Y:S02]  /*7540*/  F2FP.SATFINITE.E4M3.F32.PACK_AB_MERGE_C R25, RZ, R98, RZ ;  /* 0x00000062ff19723e */ /* 0x002fe400048070ff */
[C---:B------:R-:W-:Y:S02]  /*7550*/  ISETP.LT.OR P3, PT, R6.reuse, 0x61, !P0 ;  /* 0x000000610600780c */ /* 0x040fe40004761670 */
[----:B------:R-:W-:Y:S01]  /*7560*/  F2FP.SATFINITE.E4M3.F32.PACK_AB_MERGE_C R27, RZ, R22, RZ ;  /* 0x00000016ff1b723e */ /* 0x000fe200048070ff */
[----:B------:R1:W-:Y:S01]  /*7570*/  @!P4 STG.E.U8 desc[UR18][R16.64+0x59], R25 ;  /* 0x000059191000c986 */ /* 0x0003e2000c101112 */
[C---:B------:R-:W-:Y:S02]  /*7580*/  ISETP.LT.OR P4, PT, R6.reuse, 0x62, !P0 ;  /* 0x000000620600780c */ /* 0x040fe40004781670 */
[----:B0-----:R-:W-:Y:S01]  /*7590*/  F2FP.SATFINITE.E4M3.F32.PACK_AB_MERGE_C R5, RZ, R96, RZ ;  /* 0x00000060ff05723e */ /* 0x001fe200048070ff */
[----:B------:R-:W-:Y:S01]  /*75a0*/  @!P5 STG.E.U8 desc[UR18][R18.64+0x60], R101 ;  /* 0x000060651200d986 */ /* 0x000fe2000c101112 */
[----:B------:R-:W-:-:S03]  /*75b0*/  ISETP.LT.OR P5, PT, R6, 0x69, !P1 ;  /* 0x000000690600780c */ /* 0x000fc60004fa1670 */
[----:B------:R0:W-:Y:S01]  /*75c0*/  @!P6 STG.E.U8 desc[UR18][R18.64+0x61], R5 ;  /* 0x000061051200e986 */ /* 0x0001e2000c101112 */
[C---:B------:R-:W-:Y:S02]  /*75d0*/  ISETP.LT.OR P6, PT, R6.reuse, 0x6a, !P1 ;  /* 0x0000006a0600780c */ /* 0x040fe40004fc1670 */
[----:B-1----:R-:W-:Y:S01]  /*75e0*/  F2FP.SATFINITE.E4M3.F32.PACK_AB_MERGE_C R25, RZ, R94, RZ ;  /* 0x0000005eff19723e */ /* 0x002fe200048070ff */
[----:B------:R-:W-:Y:S01]  /*75f0*/  @!P3 STG.E.U8 desc[UR18][R16.64+0x60], R99 ;  /* 0x000060631000b986 */ /* 0x000fe2000c101112 */
[----:B------:R-:W-:-:S03]  /*7600*/  ISETP.LT.OR P3, PT, R6, 0x69, !P0 ;  /* 0x000000690600780c */ /* 0x000fc60004761670 */
        /* <DEDUP_REMOVED lines=12> */
[C---:B------:R-:W-:Y:S01]  /*76d0*/  ISETP.LT.OR P1, PT, R6.reuse, 0x7a, !P1 ;  /* 0x0000007a0600780c */ /* 0x040fe20004f21670 */
[----:B------:R2:W-:Y:S01]  /*76e0*/  @!P5 STG.E.U8 desc[UR18][R18.64+0x70], R93 ;  /* 0x0000705d1200d986 */ /* 0x0005e2000c101112 */
[C---:B------:R-:W-:Y:S02]  /*76f0*/  ISETP.LT.OR P5, PT, R6.reuse, 0x72, !P0 ;  /* 0x000000720600780c */ /* 0x040fe400047a1670 */
[----:B0-----:R-:W-:Y:S01]  /*7700*/  F2FP.SATFINITE.E4M3.F32.PACK_AB_MERGE_C R5, RZ, R88, RZ ;  /* 0x00000058ff05723e */ /* 0x001fe200048070ff */
[----:B------:R2:W-:Y:S01]  /*7710*/  @!P6 STG.E.U8 desc[UR18][R18.64+0x71], R89 ;  /* 0x000071591200e986 */ /* 0x0005e2000c101112 */
[C---:B------:R-:W-:Y:S02]  /*7720*/  ISETP.LT.OR P6, PT, R6.reuse, 0x79, !P0 ;  /* 0x000000790600780c */ /* 0x040fe400047c1670 */
[----:B------:R-:W-:Y:S01]  /*7730*/  ISETP.LT.OR P0, PT, R6, 0x7a, !P0 ;  /* 0x0000007a0600780c */ /* 0x000fe20004701670 */
[----:B------:R2:W-:Y:S01]  /*7740*/  @!P3 STG.E.U8 desc[UR18][R16.64+0x70], R91 ;  /* 0x0000705b1000b986 */ /* 0x0005e2000c101112 */
[----:B-1----:R-:W-:-:S05]  /*7750*/  F2FP.SATFINITE.E4M3.F32.PACK_AB_MERGE_C R25, RZ, R20, RZ ;  /* 0x00000014ff19723e */ /* 0x002fca00048070ff */
[----:B------:R2:W-:Y:S04]  /*7760*/  @!P5 STG.E.U8 desc[UR18][R16.64+0x71], R5 ;  /* 0x000071051000d986 */ /* 0x0005e8000c101112 */
[----:B------:R2:W-:Y:S04]  /*7770*/  @!P4 STG.E.U8 desc[UR18][R18.64+0x78], R21 ;  /* 0x000078151200c986 */ /* 0x0005e8000c101112 */
[----:B------:R2:W-:Y:S04]  /*7780*/  @!P1 STG.E.U8 desc[UR18][R18.64+0x79], R25 ;  /* 0x0000791912009986 */ /* 0x0005e8000c101112 */
[----:B------:R2:W-:Y:S04]  /*7790*/  @!P6 STG.E.U8 desc[UR18][R16.64+0x78], R23 ;  /* 0x000078171000e986 */ /* 0x0005e8000c101112 */
[----:B------:R2:W-:Y:S02]  /*77a0*/  @!P0 STG.E.U8 desc[UR18][R16.64+0x79], R27 ;  /* 0x0000791b10008986 */ /* 0x0005e4000c101112 */
.L_x_165:
[----:B------:R-:W-:Y:S05]  /*77b0*/  BSYNC B0 ;  /* 0x0000000000007941 */ /* 0x000fea0003800000 */
.L_x_35:
[C---:B------:R-:W-:Y:S01]  /*77c0*/  LEA R2, P0, R8.reuse, R2, 0x1 ;  /* 0x0000000208027211 */ /* 0x040fe200078008ff */
[----:B------:R-:W-:Y:S01]  /*77d0*/  ULDC.64 UR6, c[0x0][0x650] ;  /* 0x0001940000067ab9 */ /* 0x000fe20000000a00 */
[----:B-----5:R-:W-:Y:S01]  /*77e0*/  IMAD.U32 R4, RZ, RZ, UR16 ;  /* 0x00000010ff047e24 */ /* 0x020fe2000f8e00ff */
[----:B0-2---:R-:W-:Y:S01]  /*77f0*/  PRMT R16, RZ, 0x7610, R16 ;  /* 0x00007610ff107816 */ /* 0x005fe20000000010 */
[----:B------:R-:W-:Y:S01]  /*7800*/  IMAD.MOV.U32 R6, RZ, RZ, -0x1 ;  /* 0xffffffffff067424 */ /* 0x000fe200078e00ff */
[----:B------:R-:W-:Y:S01]  /*7810*/  LEA.HI.X R3, R8, R3, R0, 0x1, P0 ;  /* 0x0000000308037211 */ /* 0x000fe200000f0c00 */
[----:B------:R0:W-:Y:S01]  /*7820*/  SYNCS.ARRIVE.TRANS64.A1T0 RZ, [R4+UR22], RZ ;  /* 0x000000ff04ff79a7 */ /* 0x0001e20008100016 */
[----:B------:R-:W-:Y:S01]  /*7830*/  ISETP.GE.U32.AND P0, PT, R2, UR6, PT ;  /* 0x0000000602007c0c */ /* 0x000fe2000bf06070 */
[----:B------:R-:W-:-:S03]  /*7840*/  IMAD.MOV.U32 R5, RZ, RZ, -0x1 ;  /* 0xffffffffff057424 */ /* 0x000fc600078e00ff */
[----:B------:R-:W-:Y:S01]  /*7850*/  ISETP.GE.U32.AND.EX P0, PT, R3, UR7, PT, P0 ;  /* 0x0000000703007c0c */ /* 0x000fe2000bf06100 */
[----:B0-----:R-:W-:-:S12]  /*7860*/  IMAD.MOV.U32 R4, RZ, RZ, -0x1 ;  /* 0xffffffffff047424 */ /* 0x001fd800078e00ff */
[----:B------:R-:W-:Y:S05]  /*7870*/  @P0 BRA `(.L_x_166) ;  /* 0x0000000400600947 */ /* 0x000fea0003800000 */
[----:B------:R-:W0:Y:S01]  /*7880*/  S2R R26, SR_CTAID.X ;  /* 0x00000000001a7919 */ /* 0x000e220000002500 */
[----:B------:R-:W2:Y:S01]  /*7890*/  LDC.64 R20, c[0x0][0x628] ;  /* 0x00018a00ff147b82 */ /* 0x000ea20000000a00 */
[----:B------:R-:W-:Y:S01]  /*78a0*/  ULDC UR6, c[0x0][0x150] ;  /* 0x0000540000067ab9 */ /* 0x000fe20000000800 */
[----:B-1--4-:R-:W-:Y:S01]  /*78b0*/  IMAD.MOV.U32 R18, RZ, RZ, R2 ;  /* 0x000000ffff127224 */ /* 0x012fe200078e0002 */
[----:B------:R-:W1:Y:S01]  /*78c0*/  S2R R28, SR_CTAID.Y ;  /* 0x00000000001c7919 */ /* 0x000e620000002600 */
[----:B------:R-:W-:-:S04]  /*78d0*/  IMAD.MOV.U32 R19, RZ, RZ, R3 ;  /* 0x000000ffff137224 */ /* 0x000fc800078e0003 */
[----:B------:R-:W4:Y:S08]  /*78e0*/  LDC R29, c[0x0][0x144] ;  /* 0x00005100ff1d7b82 */ /* 0x000f300000000800 */
[----:B------:R-:W1:Y:S08]  /*78f0*/  LDC R6, c[0x0][0x630] ;  /* 0x00018c00ff067b82 */ /* 0x000e700000000800 */
[----:B---3--:R-:W3:Y:S01]  /*7900*/  LDC.64 R24, c[0x0][0x620] ;  /* 0x00018800ff187b82 */ /* 0x008ee20000000a00 */
[----:B--2---:R-:W-:-:S04]  /*7910*/  ISETP.NE.U32.AND P0, PT, R20, RZ, PT ;  /* 0x000000ff1400720c */ /* 0x004fc80003f05070 */
[----:B------:R-:W-:Y:S02]  /*7920*/  ISETP.NE.AND.EX P0, PT, R21, RZ, PT, P0 ;  /* 0x000000ff1500720c */ /* 0x000fe40003f05300 */
[----:B0-----:R-:W-:-:S05]  /*7930*/  I2FP.F32.U32 R4, R26 ;  /* 0x0000001a00047245 */ /* 0x001fca0000201000 */
[----:B------:R-:W-:-:S04]  /*7940*/  FMUL R4, R4, UR6 ;  /* 0x0000000604047c20 */ /* 0x000fc80008400000 */
[----:B------:R0:W2:Y:S02]  /*7950*/  F2I.U32.TRUNC.NTZ R27, R4 ;  /* 0x00000004001b7305 */ /* 0x0000a4000020f000 */
[----:B-1--4-:R-:W-:Y:S05]  /*7960*/  @!P0 BRA `(.L_x_167) ;  /* 0x0000000000288947 */ /* 0x012fea0003800000 */
[----:B------:R-:W1:Y:S02]  /*7970*/  LDC R5, c[0x0][0x634] ;  /* 0x00018d00ff057b82 */ /* 0x000e640000000800 */
[----:B-1----:R-:W-:-:S05]  /*7980*/  IADD3 R19, P0, R2, R5, RZ ;  /* 0x0000000502137210 */ /* 0x002fca0007f1e0ff */
[----:B------:R-:W-:-:S04]  /*7990*/  IMAD.X R23, RZ, RZ, R3, P0 ;  /* 0x000000ffff177224 */ /* 0x000fc800000e0603 */
[----:B0-----:R-:W-:-:S04]  /*79a0*/  IMAD.WIDE.U32 R4, R23, R20, RZ ;  /* 0x0000001417047225 */ /* 0x001fc800078e00ff */
[----:B------:R-:W-:-:S04]  /*79b0*/  IMAD.WIDE.U32 R16, P0, R19, R21, R4 ;  /* 0x0000001513107225 */ /* 0x000fc80007800004 */
[----:B------:R-:W-:-:S04]  /*79c0*/  IMAD.WIDE.U32 R4, R19, R20, RZ ;  /* 0x0000001413047225 */ /* 0x000fc800078e00ff */
[----:B------:R-:W-:Y:S01]  /*79d0*/  IMAD.X R19, RZ, RZ, RZ, P0 ;  /* 0x000000ffff137224 */ /* 0x000fe200000e06ff */
[----:B------:R-:W-:Y:S01]  /*79e0*/  IADD3 RZ, P0, R5, R16, RZ ;  /* 0x0000001005ff7210 */ /* 0x000fe20007f1e0ff */
[----:B------:R-:W-:-:S04]  /*79f0*/  IMAD.MOV.U32 R18, RZ, RZ, R17 ;  /* 0x000000ffff127224 */ /* 0x000fc800078e0011 */
[----:B------:R-:W-:-:S08]  /*7a00*/  IMAD.WIDE.U32.X R18, R23, R21, R18, P0 ;  /* 0x0000001517127225 */ /* 0x000fd000000e0412 */
.L_x_167:
[-CC-:B------:R-:W-:Y:S01]  /*7a10*/  SHF.R.U64 R22, R18, R6.reuse, R19.reuse ;  /* 0x0000000612167219 */ /* 0x180fe20000001213 */
[----:B------:R-:W1:Y:S01]  /*7a20*/  LDC.64 R32, c[0x0][0x640] ;  /* 0x00019000ff207b82 */ /* 0x000e620000000a00 */
[----:B0-----:R-:W-:Y:S01]  /*7a30*/  SHF.R.U32.HI R4, RZ, R6, R19 ;  /* 0x00000006ff047219 */ /* 0x001fe20000011613 */
[----:B--2---:R-:W-:Y:S01]  /*7a40*/  IMAD.MOV R27, RZ, RZ, -R27 ;  /* 0x000000ffff1b7224 */ /* 0x004fe200078e0a1b */
[----:B------:R-:W-:Y:S01]  /*7a50*/  IADD3 R17, P0, RZ, -R22, RZ ;  /* 0x80000016ff117210 */ /* 0x000fe20007f1e0ff */
[----:B------:R-:W-:Y:S01]  /*7a60*/  ULDC UR6, c[0x0][0x154] ;  /* 0x0000550000067ab9 */ /* 0x000fe20000000800 */
[----:B------:R-:W-:Y:S02]  /*7a70*/  IMAD.MOV.U32 R19, RZ, RZ, 0x1 ;  /* 0x00000001ff137424 */ /* 0x000fe400078e00ff */
[----:B------:R-:W-:Y:S01]  /*7a80*/  IMAD R27, R29, R27, R26 ;  /* 0x0000001b1d1b7224 */ /* 0x000fe200078e021a */
[----:B------:R-:W0:Y:S01]  /*7a90*/  LDC R16, c[0x0][0x618] ;  /* 0x00018600ff107b82 */ /* 0x000e220000000800 */
[----:B------:R-:W-:-:S04]  /*7aa0*/  IMAD.X R5, RZ, RZ, ~R4, P0 ;  /* 0x000000ffff057224 */ /* 0x000fc800000e0e04 */
[-C--:B---3--:R-:W-:Y:S02]  /*7ab0*/  IMAD R6, R5, R24.reuse, RZ ;  /* 0x0000001805067224 */ /* 0x088fe400078e02ff */
[C---:B------:R-:W-:Y:S01]  /*7ac0*/  IMAD.WIDE.U32 R4, R17.reuse, R24, R2 ;  /* 0x0000001811047225 */ /* 0x040fe200078e0002 */
[----:B------:R-:W2:Y:S03]  /*7ad0*/  LDC R18, c[0x0][0x608] ;  /* 0x00018200ff127b82 */ /* 0x000ea60000000800 */
[----:B------:R-:W-:Y:S01]  /*7ae0*/  IMAD R17, R17, R25, R6 ;  /* 0x0000001911117224 */ /* 0x000fe200078e0206 */
[----:B------:R-:W-:-:S03]  /*7af0*/  I2FP.F32.U32 R6, R28 ;  /* 0x0000001c00067245 */ /* 0x000fc60000201000 */
[----:B------:R-:W-:Y:S01]  /*7b00*/  IMAD.IADD R5, R5, 0x1, R17 ;  /* 0x0000000105057824 */ /* 0x000fe200078e0211 */
[----:B------:R-:W3:Y:S01]  /*7b10*/  LDC R30, c[0x0][0x658] ;  /* 0x00019600ff1e7b82 */ /* 0x000ee20000000800 */
[----:B-1----:R-:W-:Y:S01]  /*7b20*/  ISETP.NE.U32.AND P0, PT, R32, RZ, PT ;  /* 0x000000ff2000720c */ /* 0x002fe20003f05070 */
[----:B------:R-:W-:-:S03]  /*7b30*/  IMAD.MOV.U32 R17, RZ, RZ, -0x1 ;  /* 0xffffffffff117424 */ /* 0x000fc600078e00ff */
[----:B------:R-:W-:-:S03]  /*7b40*/  ISETP.NE.AND.EX P0, PT, R33, RZ, PT, P0 ;  /* 0x000000ff2100720c */ /* 0x000fc60003f05300 */
[----:B------:R-:W1:Y:S01]  /*7b50*/  LDC R25, c[0x0][0x148] ;  /* 0x00005200ff197b82 */ /* 0x000e620000000800 */
[-CC-:B0-----:R-:W-:Y:S02]  /*7b60*/  SHF.R.U64 R20, R4, R16.reuse, R5.reuse ;  /* 0x0000001004147219 */ /* 0x181fe40000001205 */
[----:B------:R-:W-:Y:S01]  /*7b70*/  SHF.R.U32.HI R5, RZ, R16, R5 ;  /* 0x00000010ff057219 */ /* 0x000fe20000011605 */
[----:B------:R-:W-:-:S04]  /*7b80*/  FMUL R16, R6, UR6 ;  /* 0x0000000606107c20 */ /* 0x000fc80008400000 */
[----:B------:R-:W0:Y:S01]  /*7b90*/  LDC R26, c[0x0][0x600] ;  /* 0x00018000ff1a7b82 */ /* 0x000e220000000800 */
[----:B------:R4:W0:Y:S01]  /*7ba0*/  F2I.U32.TRUNC.NTZ R23, R16 ;  /* 0x0000001000177305 */ /* 0x000822000020f000 */
[-CC-:B--2---:R-:W-:Y:S02]  /*7bb0*/  SHF.R.U64 R6, R20, R18.reuse, R5.reuse ;  /* 0x0000001214067219 */ /* 0x184fe40000001205 */
[----:B------:R-:W-:-:S04]  /*7bc0*/  SHF.R.U32.HI R5, RZ, R18, R5 ;  /* 0x00000012ff057219 */ /* 0x000fc80000011605 */
[----:B------:R-:W2:Y:S01]  /*7bd0*/  LDC R31, c[0x0][0x648] ;  /* 0x00019200ff1f7b82 */ /* 0x000ea20000000800 */
[-CC-:B---3--:R-:W-:Y:S02]  /*7be0*/  SHF.R.U64 R24, R6, R30.reuse, R5.reuse ;  /* 0x0000001e06187219 */ /* 0x188fe40000001205 */
[-C--:B------:R-:W-:Y:S02]  /*7bf0*/  SHF.L.U32 R17, R17, R30.reuse, RZ ;  /* 0x0000001e11117219 */ /* 0x080fe400000006ff */
[-C--:B------:R-:W-:Y:S01]  /*7c00*/  SHF.R.U32.HI R5, RZ, R30.reuse, R5 ;  /* 0x0000001eff057219 */ /* 0x080fe20000011605 */
[----:B------:R-:W-:Y:S01]  /*7c10*/  IMAD.MOV.U32 R4, RZ, RZ, R24 ;  /* 0x000000ffff047224 */ /* 0x000fe200078e0018 */
[----:B------:R-:W-:Y:S01]  /*7c20*/  SHF.L.U32 R30, R19, R30, RZ ;  /* 0x0000001e131e7219 */ /* 0x000fe200000006ff */
[----:B------:R-:W3:Y:S01]  /*7c30*/  LDC R34, c[0x0][0x638] ;  /* 0x00018e00ff227b82 */ /* 0x000ee20000000800 */
[----:B------:R-:W-:-:S07]  /*7c40*/  LOP3.LUT R29, RZ, R17, RZ, 0x33, !PT ;  /* 0x00000011ff1d7212 */ /* 0x000fce00078e33ff */
[----:B------:R-:W0:Y:S01]  /*7c50*/  LDC R35, c[0x0][0x610] ;  /* 0x00018400ff237b82 */ /* 0x000e220000000800 */
        /* <DEDUP_REMOVED lines=11> */
.L_x_168:
[----:B--2---:R-:W-:Y:S01]  /*7d10*/  SHF.R.U64 R4, R4, R31, R5 ;  /* 0x0000001f04047219 */ /* 0x004fe20000001205 */
[----:B0-----:R-:W-:Y:S01]  /*7d20*/  VIADD R19, R26, 0xffffffff ;  /* 0xffffffff1a137836 */ /* 0x001fe20000000000 */
[----:B------:R-:W-:Y:S01]  /*7d30*/  LOP3.LUT R17, R6, R29, RZ, 0xc0, !PT ;  /* 0x0000001d06117212 */ /* 0x000fe200078ec0ff */
[----:B------:R-:W-:Y:S02]  /*7d40*/  IMAD.MOV R23, RZ, RZ, -R23 ;  /* 0x000000ffff177224 */ /* 0x000fe400078e0a17 */
[----:B------:R-:W-:Y:S02]  /*7d50*/  IMAD.MOV R5, RZ, RZ, -R4 ;  /* 0x000000ffff057224 */ /* 0x000fe400078e0a04 */
[----:B------:R-:W-:Y:S01]  /*7d60*/  IMAD R6, R30, R4, R17 ;  /* 0x000000041e067224 */ /* 0x000fe200078e0211 */
[----:B------:R-:W-:Y:S01]  /*7d70*/  LOP3.LUT R17, R20, R19, RZ, 0xc0, !PT ;  /* 0x0000001314117212 */ /* 0x000fe200078ec0ff */
[----:B-1----:R-:W-:Y:S02]  /*7d80*/  @P2 IMAD R27, R25, R23, R28 ;  /* 0x00000017191b2224 */ /* 0x002fe400078e021c */
[----:B---3--:R-:W-:-:S02]  /*7d90*/  IMAD R4, R5, R34, R24 ;  /* 0x0000002205047224 */ /* 0x008fc400078e0218 */
[----:B------:R-:W-:Y:S02]  /*7da0*/  IMAD R6, R6, R35, R27 ;  /* 0x0000002306067224 */ /* 0x000fe400078e021b */
[----:B------:R-:W-:Y:S02]  /*7db0*/  IMAD R17, R4, R26, R17 ;  /* 0x0000001a04117224 */ /* 0x000fe400078e0211 */
[----:B------:R-:W-:Y:S02]  /*7dc0*/  IMAD.MOV.U32 R16, RZ, RZ, 0x1 ;  /* 0x00000001ff107424 */ /* 0x000fe400078e00ff */
[----:B------:R-:W-:Y:S01]  /*7dd0*/  IMAD.MOV.U32 R4, RZ, RZ, R22 ;  /* 0x000000ffff047224 */ /* 0x000fe200078e0016 */
[----:B------:R-:W-:Y:S02]  /*7de0*/  SEL R5, R17, R6, !P2 ;  /* 0x0000000611057207 */ /* 0x000fe40005000000 */
[----:B------:R-:W-:-:S07]  /*7df0*/  SEL R6, R6, R17, !P2 ;  /* 0x0000001106067207 */ /* 0x000fce0005000000 */
.L_x_166:
[----:B------:R-:W-:Y:S02]  /*7e00*/  LOP3.LUT P0, RZ, R16, 0xff, RZ, 0xc0, !PT ;  /* 0x000000ff10ff7812 */ /* 0x000fe4000780c0ff */
[----:B------:R-:W-:-:S11]  /*7e10*/  LOP3.LUT R148, R148, 0x1, RZ, 0x3c, !PT ;  /* 0x0000000194947812 */ /* 0x000fd600078e3cff */
[----:B------:R-:W-:Y:S05]  /*7e20*/  @P0 BRA `(.L_x_169) ;  /* 0xffffff94007c0947 */ /* 0x000fea000383ffff */
[----:B------:R-:W-:Y:S05]  /*7e30*/  EXIT ;  /* 0x000000000000794d */ /* 0x000fea0003800000 */
.L_x_13:
[----:B------:R-:W-:-:S08]  /*7e40*/  ISETP.NE.AND P0, PT, R20, RZ, PT ;  /* 0x000000ff1400720c */ /* 0x000fd00003f05270 */
[----:B-----5:R-:W0:-:S00]  /*7e50*/  USETMAXREG.DEALLOC.CTAPOOL 0x28 ;  /* 0x00000028000079c8 */ /* 0x020e0000080e0500 */
[----:B------:R-:W-:Y:S05]  /*7e60*/  @P0 EXIT ;  /* 0x000000000000094d */ /* 0x000fea0003800000 */
[----:B0-----:R-:W-:Y:S01]  /*7e70*/  LOP3.LUT P0, RZ, R16, 0xff, RZ, 0xc0, !PT ;  /* 0x000000ff10ff7812 */ /* 0x001fe2000780c0ff */
[----:B------:R-:W-:Y:S02]  /*7e80*/  IMAD.MOV.U32 R12, RZ, RZ, 0x1 ;  /* 0x00000001ff0c7424 */ /* 0x000fe400078e00ff */
[----:B------:R-:W-:-:S10]  /*7e90*/  IMAD.MOV.U32 R15, RZ, RZ, RZ ;  /* 0x000000ffff0f7224 */ /* 0x000fd400078e00ff */
[----:B------:R-:W-:Y:S05]  /*7ea0*/  @!P0 BRA `(.L_x_170) ;  /* 0x0000000c00088947 */ /* 0x000fea0003800000 */
[----:B------:R-:W-:Y:S01]  /*7eb0*/  LOP3.LUT P0, RZ, R13, 0x1f, RZ, 0xc0, !PT ;  /* 0x0000001f0dff7812 */ /* 0x000fe2000780c0ff */
[----:B------:R-:W-:Y:S01]  /*7ec0*/  ULDC UR5, c[0x0][0x658] ;  /* 0x0001960000057ab9 */ /* 0x000fe20000000800 */
[----:B------:R-:W-:Y:S01]  /*7ed0*/  UMOV UR6, 0xffffffff ;  /* 0xffffffff00067882 */ /* 0x000fe20000000000 */
[----:B------:R-:W-:Y:S01]  /*7ee0*/  BSSY B0, `(.L_x_170) ;  /* 0x00000be000007945 */ /* 0x000fe20003800000 */
[----:B------:R-:W-:Y:S01]  /*7ef0*/  USHF.L.U32 UR6, UR6, UR5, URZ ;  /* 0x0000000506067299 */ /* 0x000fe2000800063f */
[C---:B------:R-:W-:Y:S01]  /*7f00*/  ISETP.NE.AND P3, PT, R11.reuse, RZ, PT ;  /* 0x000000ff0b00720c */ /* 0x040fe20003f65270 */
[----:B------:R-:W-:Y:S01]  /*7f10*/  IMAD.MOV.U32 R14, RZ, RZ, 0x1 ;  /* 0x00000001ff0e7424 */ /* 0x000fe200078e00ff */
[----:B------:R-:W-:Y:S01]  /*7f20*/  ISETP.NE.OR P0, PT, R11, RZ, !P0 ;  /* 0x000000ff0b00720c */ /* 0x000fe20004705670 */
[----:B------:R-:W-:Y:S01]  /*7f30*/  IMAD.MOV.U32 R12, RZ, RZ, 0x1 ;  /* 0x00000001ff0c7424 */ /* 0x000fe200078e00ff */
[----:B------:R-:W-:Y:S01]  /*7f40*/  LOP3.LUT R13, R7, 0x2, RZ, 0xfc, !PT ;  /* 0x00000002070d7812 */ /* 0x000fe200078efcff */
[----:B------:R-:W-:Y:S01]  /*7f50*/  IMAD.MOV.U32 R15, RZ, RZ, RZ ;  /* 0x000000ffff0f7224 */ /* 0x000fe200078e00ff */
[----:B------:R-:W-:Y:S01]  /*7f60*/  ULDC UR4, c[0x0][0x600] ;  /* 0x0001800000047ab9 */ /* 0x000fe20000000800 */
[----:B------:R-:W-:Y:S01]  /*7f70*/  UMOV UR7, 0x1 ;  /* 0x0000000100077882 */ /* 0x000fe20000000000 */
[----:B------:R-:W-:-:S02]  /*7f80*/  UIADD3 UR22, UR13, 0x1, URZ ;  /* 0x000000010d167890 */ /* 0x000fc4000fffe03f */
[----:B------:R-:W-:Y:S02]  /*7f90*/  UIADD3 UR16, UR4, -0x1, URZ ;  /* 0xffffffff04107890 */ /* 0x000fe4000fffe03f */
[----:B------:R-:W-:Y:S02]  /*7fa0*/  USHF.L.U32 UR18, UR7, UR5, URZ ;  /* 0x0000000507127299 */ /* 0x000fe4000800063f */
[----:B------:R-:W-:Y:S01]  /*7fb0*/  ULOP3.LUT UR17, URZ, UR6, URZ, 0x33, !UPT ;  /* 0x000000063f117292 */ /* 0x000fe2000f8e333f */
[----:B------:R-:W-:-:S11]  /*7fc0*/  ULDC.64 UR20, c[0x0][0x198] ;  /* 0x0000660000147ab9 */ /* 0x000fd60000000a00 */
.L_x_182:
[----:B------:R-:W-:-:S03]  /*7fd0*/  UMOV UR4, 0xffffffff ;  /* 0xffffffff00047882 */ /* 0x000fc60000000000 */
[----:B------:R-:W-:Y:S05]  /*7fe0*/  BRA.DIV UR4, `(.L_x_171) ;  /* 0x0000001204207947 */ /* 0x000fea000b800000 */
[----:B------:R-:W-:-:S13]  /*7ff0*/  ELECT P1, URZ, PT ;  /* 0x00000000003f782f */ /* 0x000fda0003820000 */
.L_x_197:
[----:B------:R-:W0:Y:S01]  /*8000*/  LDC R10, c[0x0][0x28c] ;  /* 0x0000a300ff0a7b82 */ /* 0x000e220000000800 */
[----:B------:R-:W-:Y:S01]  /*8010*/  BSSY B1, `(.L_x_172) ;  /* 0x0000037000017945 */ /* 0x000fe20003800000 */
[----:B0-----:R-:W-:-:S13]  /*8020*/  ISETP.LT.OR P1, PT, R10, 0x1, !P1 ;  /* 0x000000010a00780c */ /* 0x001fda0004f21670 */
[----:B------:R-:W-:Y:S05]  /*8030*/  @P1 BRA `(.L_x_173) ;  /* 0x0000000000d01947 */ /* 0x000fea0003800000 */
[----:B------:R-:W-:Y:S02]  /*8040*/  IMAD.SHL.U32 R16, R5, 0x80, RZ ;  /* 0x0000008005107824 */ /* 0x000fe400078e00ff */
[----:B------:R-:W-:Y:S02]  /*8050*/  IMAD.SHL.U32 R17, R6, 0x40, RZ ;  /* 0x0000004006117824 */ /* 0x000fe400078e00ff */
[----:B------:R-:W-:Y:S02]  /*8060*/  IMAD.MOV.U32 R18, RZ, RZ, RZ ;  /* 0x000000ffff127224 */ /* 0x000fe400078e00ff */
[----:B------:R-:W-:Y:S02]  /*8070*/  IMAD.U32 R20, RZ, RZ, UR22 ;  /* 0x00000016ff147e24 */ /* 0x000fe4000f8e00ff */
[----:B------:R-:W-:Y:S02]  /*8080*/  IMAD.MOV.U32 R5, RZ, RZ, R12 ;  /* 0x000000ffff057224 */ /* 0x000fe400078e000c */
[----:B------:R-:W-:-:S07]  /*8090*/  IMAD.MOV.U32 R6, RZ, RZ, R15 ;  /* 0x000000ffff067224 */ /* 0x000fce00078e000f */
.L_x_177:
[----:B------:R-:W0:Y:S01]  /*80a0*/  S2R R11, SR_CgaCtaId ;  /* 0x00000000000b7919 */ /* 0x000e220000008800 */
[----:B------:R-:W-:-:S04]  /*80b0*/  MOV R10, 0x400 ;  /* 0x00000400000a7802 */ /* 0x000fc80000000f00 */
[----:B0-----:R-:W-:Y:S02]  /*80c0*/  LEA R21, R11, R10, 0x18 ;  /* 0x0000000a0b157211 */ /* 0x001fe400078ec0ff */
[----:B------:R-:W-:Y:S01]  /*80d0*/  SHF.L.U32 R10, R5, 0x1f, RZ ;  /* 0x0000001f050a7819 */ /* 0x000fe200000006ff */
[----:B------:R-:W0:Y:S02]  /*80e0*/  @!P3 LDC R11, c[0x0][0x500] ;  /* 0x00014000ff0bbb82 */ /* 0x000e240000000800 */
[----:B------:R-:W-:-:S04]  /*80f0*/  IMAD R19, R6, 0x8, R21 ;  /* 0x0000000806137824 */ /* 0x000fc800078e0215 */
[----:B------:R-:W1:Y:S02]  /*8100*/  SYNCS.PHASECHK.TRANS64.TRYWAIT P1, [R19+URZ+0x30], R10 ;  /* 0x0000300a130075a7 */ /* 0x000e64000802017f */
[----:B-1----:R-:W-:Y:S05]  /*8110*/  @!P1 BRA `(.L_x_174) ;  /* 0x0000000c00f49947 */ /* 0x002fea0003800000 */
.L_x_198:
[----:B-1----:R-:W-:Y:S01]  /*8120*/  PRMT R10, R13, 0x9910, RZ ;  /* 0x000099100d0a7816 */ /* 0x002fe200000000ff */
[----:B0-----:R0:W-:Y:S03]  /*8130*/  @!P3 SYNCS.ARRIVE.TRANS64 RZ, [R19+URZ], R11 ;  /* 0x0000000b13ffb9a7 */ /* 0x0011e6000800003f */
[----:B------:R-:W-:-:S13]  /*8140*/  ISETP.NE.AND P1, PT, R10, 0x2, PT ;  /* 0x000000020a00780c */ /* 0x000fda0003f25270 */
[----:B0-----:R-:W-:Y:S05]  /*8150*/  @P1 BRA `(.L_x_175) ;  /* 0x0000000000041947 */ /* 0x001fea0003800000 */
[----:B------:R-:W-:Y:S01]  /*8160*/  BPT.TRAP 0x1 ;  /* 0x000000040000795c */ /* 0x000fe20000300000 */
.L_x_175:
[----:B------:R-:W-:Y:S05]  /*8170*/  @P0 BRA `(.L_x_176) ;  /* 0x0000000000040947 */ /* 0x000fea0003800000 */
[----:B------:R-:W-:Y:S01]  /*8180*/  BPT.TRAP 0x1 ;  /* 0x000000040000795c */ /* 0x000fe20000300000 */
.L_x_176:
[C-C-:B------:R-:W-:Y:S01]  /*8190*/  IMAD R10, R6.reuse, 0x800, R21.reuse ;  /* 0x00000800060a7824 */ /* 0x140fe200078e0215 */
[----:B------:R-:W-:Y:S01]  /*81a0*/  R2UR UR9, R19 ;  /* 0x00000000130972ca */ /* 0x000fe200000e0000 */
[----:B------:R-:W-:Y:S01]  /*81b0*/  IMAD R21, R6, 0x1000, R21 ;  /* 0x0000100006157824 */ /* 0x000fe200078e0215 */
[----:B------:R-:W-:Y:S01]  /*81c0*/  UIADD3 UR4, UP0, UR20, 0xf0, URZ ;  /* 0x000000f014047890 */ /* 0x000fe2000ff1e03f */
[----:B------:R-:W-:Y:S01]  /*81d0*/  VIADD R20, R20, 0xffffffff ;  /* 0xffffffff14147836 */ /* 0x000fe20000000000 */
[----:B------:R-:W-:Y:S01]  /*81e0*/  R2UR UR5, R10 ;  /* 0x000000000a0572ca */ /* 0x000fe200000e0000 */
[----:B------:R-:W-:Y:S01]  /*81f0*/  UIADD3 UR24, UP1, UR20, 0x1f0, URZ ;  /* 0x000001f014187890 */ /* 0x000fe2000ff3e03f */
[----:B------:R-:W-:Y:S01]  /*8200*/  R2UR UR8, R21 ;  /* 0x00000000150872ca */ /* 0x000fe200000e0000 */
[----:B------:R-:W-:Y:S01]  /*8210*/  VIADD R6, R6, 0x1 ;  /* 0x0000000106067836 */ /* 0x000fe20000000000 */
[----:B------:R-:W-:Y:S01]  /*8220*/  R2UR UR11, R17 ;  /* 0x00000000110b72ca */ /* 0x000fe200000e0000 */
[----:B------:R-:W-:Y:S01]  /*8230*/  UIADD3.X UR25, URZ, UR21, URZ, UP1, !UPT ;  /* 0x000000153f197290 */ /* 0x000fe20008ffe43f */
[----:B------:R-:W-:Y:S01]  /*8240*/  R2UR UR10, R18 ;  /* 0x00000000120a72ca */ /* 0x000fe200000e0000 */
[----:B------:R-:W-:Y:S01]  /*8250*/  UMOV UR6, 0x0 ;  /* 0x0000000000067882 */ /* 0x000fe20000000000 */
[----:B------:R-:W-:Y:S01]  /*8260*/  R2UR UR12, R4 ;  /* 0x00000000040c72ca */ /* 0x000fe200000e0000 */
[----:B------:R-:W-:Y:S01]  /*8270*/  UMOV UR7, 0x10000000 ;  /* 0x1000000000077882 */ /* 0x000fe20000000000 */
[----:B------:R-:W-:Y:S01]  /*8280*/  R2UR UR19, R16 ;  /* 0x00000000101372ca */ /* 0x000fe200000e0000 */
[----:B------:R-:W-:Y:S01]  /*8290*/  VIADD R18, R18, 0x20 ;  /* 0x0000002012127836 */ /* 0x000fe20000000000 */
[----:B------:R-:W-:Y:S01]  /*82a0*/  ISETP.GT.AND P4, PT, R20, 0x1, PT ;  /* 0x000000011400780c */ /* 0x000fe20003f84270 */
[----:B------:R-:W-:Y:S01]  /*82b0*/  UIADD3 UR14, UR5, 0x180, URZ ;  /* 0x00000180050e7890 */ /* 0x000fe2000fffe03f */
[----:B------:R-:W-:Y:S01]  /*82c0*/  ISETP.NE.AND P1, PT, R6, 0x6, PT ;  /* 0x000000060600780c */ /* 0x000fe20003f25270 */
[----:B------:R-:W-:-:S02]  /*82d0*/  UIADD3.X UR5, URZ, UR21, URZ, UP0, !UPT ;  /* 0x000000153f057290 */ /* 0x000fc400087fe43f */
[----:B------:R-:W-:Y:S01]  /*82e0*/  UIADD3 UR15, UR8, 0x3180, URZ ;  /* 0x00003180080f7890 */ /* 0x000fe2000fffe03f */
[----:B------:R-:W-:Y:S02]  /*82f0*/  SEL R10, RZ, 0x1, P1 ;  /* 0x00000001ff0a7807 */ /* 0x000fe40000800000 */
[----:B------:R-:W-:Y:S01]  /*8300*/  UMOV UR8, UR14 ;  /* 0x0000000e00087c82 */ /* 0x000fe20008000000 */
[----:B------:R-:W-:Y:S02]  /*8310*/  SEL R6, R6, RZ, P1 ;  /* 0x000000ff06067207 */ /* 0x000fe40000800000 */
[----:B------:R-:W-:Y:S01]  /*8320*/  LOP3.LUT R5, R5, R10, RZ, 0x3c, !PT ;  /* 0x0000000a05057212 */ /* 0x000fe200078e3cff */
[----:B------:R0:W-:Y:S02]  /*8330*/  UTMALDG.3D [UR8], [UR4], desc[UR6] ;  /* 0x00000608040075b4 */ /* 0x0001e40008011000 */
[----:B0-----:R-:W-:Y:S01]  /*8340*/  UMOV UR8, UR15 ;  /* 0x0000000f00087c82 */ /* 0x001fe20008000000 */
[----:B------:R-:W-:-:S02]  /*8350*/  UMOV UR11, UR19 ;  /* 0x00000013000b7c82 */ /* 0x000fc40008000000 */
[----:B------:R0:W-:Y:S02]  /*8360*/  UTMALDG.3D [UR8], [UR24], desc[UR6] ;  /* 0x00000608180075b4 */ /* 0x0001e40008011000 */
[----:B0-----:R-:W-:Y:S05]  /*8370*/  @P4 BRA `(.L_x_177) ;  /* 0xfffffffc00484947 */ /* 0x001fea000383ffff */
.L_x_173:
[----:B------:R-:W-:Y:S05]  /*8380*/  BSYNC B1 ;  /* 0x0000000000017941 */ /* 0x000fea0003800000 */
.L_x_172:
[----:B------:R-:W-:Y:S01]  /*8390*/  LOP3.LUT P5, RZ, R14, 0xff, RZ, 0xc0, !PT ;  /* 0x000000ff0eff7812 */ /* 0x000fe200078ac0ff */
[----:B------:R-:W-:Y:S01]  /*83a0*/  VIADD R6, R15, UR13 ;  /* 0x0000000d0f067c36 */ /* 0x000fe20008000000 */
[----:B------:R-:W-:Y:S01]  /*83b0*/  ULDC.64 UR4, c[0x0][0x650] ;  /* 0x0001940000047ab9 */ /* 0x000fe20000000a00 */
[----:B------:R-:W-:Y:S01]  /*83c0*/  IMAD.U32 R11, RZ, RZ, UR13 ;  /* 0x0000000dff0b7e24 */ /* 0x000fe2000f8e00ff */
[----:B------:R-:W-:Y:S01]  /*83d0*/  UISETP.GE.U32.AND UP0, UPT, UR13, 0x6, UPT ;  /* 0x000000060d00788c */ /* 0x000fe2000bf06070 */
[----:B------:R-:W-:Y:S01]  /*83e0*/  BSSY B1, `(.L_x_178) ;  /* 0x000006b000017945 */ /* 0x000fe20003800000 */
[----:B------:R-:W-:Y:S02]  /*83f0*/  ISETP.GT.U32.AND P1, PT, R6, 0x5, PT ;  /* 0x000000050600780c */ /* 0x000fe40003f24070 */
[----:B------:R-:W-:Y:S02]  /*8400*/  PRMT R14, RZ, 0x7610, R14 ;  /* 0x00007610ff0e7816 */ /* 0x000fe4000000000e */
[----:B------:R-:W-:-:S02]  /*8410*/  ISETP.LT.U32.AND P1, PT, R11, 0x6, P1 ;  /* 0x000000060b00780c */ /* 0x000fc40000f21070 */
[----:B------:R-:W-:Y:S01]  /*8420*/  PLOP3.LUT P4, PT, PT, PT, UP0, 0x80, 0x0 ;  /* 0x000000000000781c */ /* 0x000fe20003f8f008 */
[----:B------:R-:W0:Y:S01]  /*8430*/  @P5 S2R R5, SR_CgaCtaId ;  /* 0x0000000000055919 */ /* 0x000e220000008800 */
[----:B------:R-:W-:-:S04]  /*8440*/  @P5 MOV R4, 0x400 ;  /* 0x0000040000045802 */ /* 0x000fc80000000f00 */
[----:B0-----:R-:W-:Y:S01]  /*8450*/  @P5 LEA R10, R5, R4, 0x18 ;  /* 0x00000004050a5211 */ /* 0x001fe200078ec0ff */
[----:B------:R-:W-:-:S03]  /*8460*/  IMAD.WIDE.U32 R4, R6, -0x55555555, RZ ;  /* 0xaaaaaaab06047825 */ /* 0x000fc600078e00ff */
[----:B------:R0:W-:Y:S01]  /*8470*/  @P5 SYNCS.ARRIVE.TRANS64.A1T0 RZ, [R10+URZ+0x98], RZ ;  /* 0x000098ff0aff59a7 */ /* 0x0001e2000810003f */
[----:B------:R-:W-:Y:S01]  /*8480*/  IADD3 R2, P5, R2, R8, RZ ;  /* 0x0000000802027210 */ /* 0x000fe20007fbe0ff */
[----:B------:R-:W-:Y:S01]  /*8490*/  IMAD.MOV.U32 R4, RZ, RZ, -0x1 ;  /* 0xffffffffff047424 */ /* 0x000fe200078e00ff */
[----:B------:R-:W-:Y:S02]  /*84a0*/  SHF.R.U32.HI R11, RZ, 0x2, R5 ;  /* 0x00000002ff0b7819 */ /* 0x000fe40000011605 */
[----:B------:R-:W-:Y:S01]  /*84b0*/  SEL R5, RZ, 0x1, !P1 ;  /* 0x00000001ff057807 */ /* 0x000fe20004800000 */
[----:B------:R-:W-:Y:S01]  /*84c0*/  IMAD.X R3, R3, 0x1, R0, P5 ;  /* 0x0000000103037824 */ /* 0x000fe200028e0600 */
[----:B------:R-:W-:Y:S01]  /*84d0*/  ISETP.GE.U32.AND P1, PT, R2, UR4, PT ;  /* 0x0000000402007c0c */ /* 0x000fe2000bf26070 */
[----:B------:R-:W-:Y:S01]  /*84e0*/  IMAD R15, R11, -0x6, R6 ;  /* 0xfffffffa0b0f7824 */ /* 0x000fe200078e0206 */
[----:B------:R-:W-:Y:S01]  /*84f0*/  LOP3.LUT R12, R12, R5, RZ, 0x3c, !PT ;  /* 0x000000050c0c7212 */ /* 0x000fe200078e3cff */
[----:B------:R-:W-:Y:S01]  /*8500*/  IMAD.MOV.U32 R6, RZ, RZ, -0x1 ;  /* 0xffffffffff067424 */ /* 0x000fe200078e00ff */
[----:B------:R-:W-:Y:S01]  /*8510*/  ISETP.GE.U32.AND.EX P1, PT, R3, UR5, PT, P1 ;  /* 0x0000000503007c0c */ /* 0x000fe2000bf26110 */
[----:B------:R-:W-:Y:S01]  /*8520*/  IMAD.MOV.U32 R5, RZ, RZ, -0x1 ;  /* 0xffffffffff057424 */ /* 0x000fe200078e00ff */
[----:B------:R-:W-:-:S02]  /*8530*/  @P4 LOP3.LUT R12, R12, 0x1, R11, 0x78, !PT ;  /* 0x000000010c0c4812 */ /* 0x000fc400078e780b */
[----:B0-----:R-:W-:-:S09]  /*8540*/  PRMT R10, RZ, 0x7610, R10 ;  /* 0x00007610ff0a7816 */ /* 0x001fd2000000000a */
[----:B------:R-:W-:Y:S05]  /*8550*/  @P1 BRA `(.L_x_179) ;  /* 0x00000004004c1947 */ /* 0x000fea0003800000 */
[----:B------:R-:W0:Y:S01]  /*8560*/  S2R R17, SR_CTAID.X ;  /* 0x0000000000117919 */ /* 0x000e220000002500 */
[----:B------:R-:W-:Y:S01]  /*8570*/  ULDC.64 UR4, c[0x0][0x628] ;  /* 0x00018a0000047ab9 */ /* 0x000fe20000000a00 */
[----:B------:R-:W1:Y:S01]  /*8580*/  LDC R18, c[0x0][0x144] ;  /* 0x00005100ff127b82 */ /* 0x000e620000000800 */
[----:B------:R-:W-:Y:S01]  /*8590*/  ISETP.NE.U32.AND P1, PT, RZ, UR4, PT ;  /* 0x00000004ff007c0c */ /* 0x000fe2000bf25070 */
[----:B------:R-:W2:Y:S01]  /*85a0*/  S2R R6, SR_CTAID.Y ;  /* 0x0000000000067919 */ /* 0x000ea20000002600 */
[----:B------:R-:W-:Y:S01]  /*85b0*/  ULDC UR6, c[0x0][0x150] ;  /* 0x0000540000067ab9 */ /* 0x000fe20000000800 */
[----:B------:R-:W-:Y:S01]  /*85c0*/  ULDC UR7, c[0x0][0x630] ;  /* 0x00018c0000077ab9 */ /* 0x000fe20000000800 */
[----:B------:R-:W-:Y:S01]  /*85d0*/  ISETP.NE.AND.EX P1, PT, RZ, UR5, PT, P1 ;  /* 0x00000005ff007c0c */ /* 0x000fe2000bf25310 */
[----:B------:R-:W-:Y:S01]  /*85e0*/  IMAD.MOV.U32 R4, RZ, RZ, R2 ;  /* 0x000000ffff047224 */ /* 0x000fe200078e0002 */
[----:B0-----:R-:W-:-:S05]  /*85f0*/  I2FP.F32.U32 R5, R17 ;  /* 0x0000001100057245 */ /* 0x001fca0000201000 */
[----:B------:R-:W-:Y:S01]  /*8600*/  FMUL R20, R5, UR6 ;  /* 0x0000000605147c20 */ /* 0x000fe20008400000 */
[----:B------:R-:W-:-:S05]  /*8610*/  IMAD.MOV.U32 R5, RZ, RZ, R3 ;  /* 0x000000ffff057224 */ /* 0x000fca00078e0003 */
[----:B--2---:R-:W-:Y:S05]  /*8620*/  @!P1 BRA `(.L_x_180) ;  /* 0x0000000000289947 */ /* 0x004fea0003800000 */
[----:B------:R-:W-:Y:S02]  /*8630*/  ULDC UR6, c[0x0][0x634] ;  /* 0x00018d0000067ab9 */ /* 0x000fe40000000800 */
[----:B------:R-:W-:-:S05]  /*8640*/  IADD3 R5, P1, R2, UR6, RZ ;  /* 0x0000000602057c10 */ /* 0x000fca000ff3e0ff */
[----:B------:R-:W-:-:S04]  /*8650*/  IMAD.X R19, RZ, RZ, R3, P1 ;  /* 0x000000ffff137224 */ /* 0x000fc800008e0603 */
[----:B------:R-:W-:-:S04]  /*8660*/  IMAD.WIDE.U32 R10, R19, UR4, RZ ;  /* 0x00000004130a7c25 */ /* 0x000fc8000f8e00ff */
[----:B------:R-:W-:-:S04]  /*8670*/  IMAD.WIDE.U32 R10, P1, R5, UR5, R10 ;  /* 0x00000005050a7c25 */ /* 0x000fc8000f82000a */
[----:B------:R-:W-:-:S04]  /*8680*/  IMAD.WIDE.U32 R4, R5, UR4, RZ ;  /* 0x0000000405047c25 */ /* 0x000fc8000f8e00ff */
[----:B------:R-:W-:Y:S01]  /*8690*/  IMAD.MOV.U32 R4, RZ, RZ, R11 ;  /* 0x000000ffff047224 */ /* 0x000fe200078e000b */
[----:B------:R-:W-:Y:S01]  /*86a0*/  IADD3 RZ, P4, R5, R10, RZ ;  /* 0x0000000a05ff7210 */ /* 0x000fe20007f9e0ff */
[----:B------:R-:W-:-:S04]  /*86b0*/  IMAD.X R5, RZ, RZ, RZ, P1 ;  /* 0x000000ffff057224 */ /* 0x000fc800008e06ff */
[----:B------:R-:W-:-:S08]  /*86c0*/  IMAD.WIDE.U32.X R4, R19, UR5, R4, P4 ;  /* 0x0000000513047c25 */ /* 0x000fd0000a0e0404 */
.L_x_180:
[--C-:B------:R-:W-:Y:S01]  /*86d0*/  SHF.R.U64 R16, R4, UR7, R5.reuse ;  /* 0x0000000704107c19 */ /* 0x100fe20008001205 */
[----:B------:R-:W0:Y:S01]  /*86e0*/  F2I.U32.TRUNC.NTZ R20, R20 ;  /* 0x0000001400147305 */ /* 0x000e22000020f000 */
[----:B------:R-:W-:Y:S01]  /*86f0*/  SHF.R.U32.HI R4, RZ, UR7, R5 ;  /* 0x00000007ff047c19 */ /* 0x000fe20008011605 */
[----:B------:R-:W-:Y:S01]  /*8700*/  ULDC.64 UR4, c[0x0][0x620] ;  /* 0x0001880000047ab9 */ /* 0x000fe20000000a00 */
[----:B------:R-:W-:Y:S01]  /*8710*/  IADD3 R11, P1, RZ, -R16, RZ ;  /* 0x80000010ff0b7210 */ /* 0x000fe20007f3e0ff */
[----:B------:R-:W-:Y:S01]  /*8720*/  ULDC.64 UR6, c[0x0][0x640] ;  /* 0x0001900000067ab9 */ /* 0x000fe20000000a00 */
[----:B------:R-:W2:Y:S03]  /*8730*/  LDC R21, c[0x0][0x148] ;  /* 0x00005200ff157b82 */ /* 0x000ea60000000800 */
[----:B------:R-:W-:Y:S01]  /*8740*/  IMAD.X R4, RZ, RZ, ~R4, P1 ;  /* 0x000000ffff047224 */ /* 0x000fe200008e0e04 */
[----:B------:R-:W-:-:S03]  /*8750*/  ISETP.NE.U32.AND P1, PT, RZ, UR6, PT ;  /* 0x00000006ff007c0c */ /* 0x000fc6000bf25070 */
[----:B------:R-:W-:Y:S01]  /*8760*/  IMAD R10, R4, UR4, RZ ;  /* 0x00000004040a7c24 */ /* 0x000fe2000f8e02ff */
[----:B------:R-:W-:Y:S01]  /*8770*/  ISETP.NE.AND.EX P1, PT, RZ, UR7, PT, P1 ;  /* 0x00000007ff007c0c */ /* 0x000fe2000bf25310 */
[----:B------:R-:W-:Y:S01]  /*8780*/  IMAD.WIDE.U32 R4, R11, UR4, R2 ;  /* 0x000000040b047c25 */ /* 0x000fe2000f8e0002 */
[----:B------:R-:W-:-:S03]  /*8790*/  ULDC UR4, c[0x0][0x618] ;  /* 0x0001860000047ab9 */ /* 0x000fc60000000800 */
[----:B------:R-:W-:Y:S01]  /*87a0*/  IMAD R11, R11, UR5, R10 ;  /* 0x000000050b0b7c24 */ /* 0x000fe2000f8e020a */
[----:B------:R-:W-:Y:S01]  /*87b0*/  ULDC UR5, c[0x0][0x154] ;  /* 0x0000550000057ab9 */ /* 0x000fe20000000800 */
[----:B0-----:R-:W-:Y:S02]  /*87c0*/  IMAD.MOV R10, RZ, RZ, -R20 ;  /* 0x000000ffff0a7224 */ /* 0x001fe400078e0a14 */
[----:B------:R-:W-:Y:S02]  /*87d0*/  IMAD.IADD R5, R5, 0x1, R11 ;  /* 0x0000000105057824 */ /* 0x000fe400078e020b */
[----:B-1----:R-:W-:Y:S01]  /*87e0*/  IMAD R17, R18, R10, R17 ;  /* 0x0000000a12117224 */ /* 0x002fe200078e0211 */
[----:B------:R-:W-:Y:S02]  /*87f0*/  I2FP.F32.U32 R10, R6 ;  /* 0x00000006000a7245 */ /* 0x000fe40000201000 */
[--C-:B------:R-:W-:Y:S02]  /*8800*/  SHF.R.U64 R18, R4, UR4, R5.reuse ;  /* 0x0000000404127c19 */ /* 0x100fe40008001205 */
[----:B------:R-:W-:Y:S01]  /*8810*/  SHF.R.U32.HI R5, RZ, UR4, R5 ;  /* 0x00000004ff057c19 */ /* 0x000fe20008011605 */
[----:B------:R-:W-:Y:S01]  /*8820*/  FMUL R10, R10, UR5 ;  /* 0x000000050a0a7c20 */ /* 0x000fe20008400000 */
[----:B------:R-:W-:-:S02]  /*8830*/  ULDC UR4, c[0x0][0x608] ;  /* 0x0001820000047ab9 */ /* 0x000fc40000000800 */
[--C-:B------:R-:W-:Y:S01]  /*8840*/  SHF.R.U64 R20, R18, UR4, R5.reuse ;  /* 0x0000000412147c19 */ /* 0x100fe20008001205 */
[----:B------:R0:W1:Y:S01]  /*8850*/  F2I.U32.TRUNC.NTZ R22, R10 ;  /* 0x0000000a00167305 */ /* 0x000062000020f000 */
[----:B------:R-:W-:Y:S01]  /*8860*/  SHF.R.U32.HI R5, RZ, UR4, R5 ;  /* 0x00000004ff057c19 */ /* 0x000fe20008011605 */
[----:B------:R-:W-:-:S03]  /*8870*/  ULDC UR4, c[0x0][0x658] ;  /* 0x0001960000047ab9 */ /* 0x000fc60000000800 */
[--C-:B------:R-:W-:Y:S02]  /*8880*/  SHF.R.U64 R19, R20, UR4, R5.reuse ;  /* 0x0000000414137c19 */ /* 0x100fe40008001205 */
[----:B------:R-:W-:-:S03]  /*8890*/  SHF.R.U32.HI R23, RZ, UR4, R5 ;  /* 0x00000004ff177c19 */ /* 0x000fc60008011605 */
[----:B------:R-:W-:Y:S02]  /*88a0*/  IMAD.MOV.U32 R4, RZ, RZ, R19 ;  /* 0x000000ffff047224 */ /* 0x000fe400078e0013 */
[----:B------:R-:W-:Y:S01]  /*88b0*/  IMAD.MOV.U32 R5, RZ, RZ, R23 ;  /* 0x000000ffff057224 */ /* 0x000fe200078e0017 */
[----:B0-----:R-:W-:Y:S06]  /*88c0*/  @!P1 BRA `(.L_x_181) ;  /* 0x0000000000289947 */ /* 0x001fec0003800000 */
        /* <DEDUP_REMOVED lines=10> */
.L_x_181:
[----:B------:R-:W-:Y:S01]  /*8970*/  ULDC UR4, c[0x0][0x648] ;  /* 0x0001920000047ab9 */ /* 0x000fe20000000800 */
[----:B-1----:R-:W-:Y:S01]  /*8980*/  IMAD.MOV R22, RZ, RZ, -R22 ;  /* 0x000000ffff167224 */ /* 0x002fe200078e0a16 */
[----:B------:R-:W-:Y:S01]  /*8990*/  SHF.R.U64 R5, R4, UR4, R5 ;  /* 0x0000000404057c19 */ /* 0x000fe20008001205 */
[----:B------:R-:W-:Y:S01]  /*89a0*/  ULDC UR4, c[0x0][0x638] ;  /* 0x00018e0000047ab9 */ /* 0x000fe20000000800 */
[----:B------:R-:W-:Y:S01]  /*89b0*/  LOP3.LUT R4, R20, UR17, RZ, 0xc0, !PT ;  /* 0x0000001114047c12 */ /* 0x000fe2000f8ec0ff */
[----:B--2---:R-:W-:Y:S01]  /*89c0*/  @P2 IMAD R17, R21, R22, R6 ;  /* 0x0000001615112224 */ /* 0x004fe200078e0206 */
[----:B------:R-:W-:Y:S01]  /*89d0*/  LOP3.LUT R18, R18, UR16, RZ, 0xc0, !PT ;  /* 0x0000001012127c12 */ /* 0x000fe2000f8ec0ff */
[----:B------:R-:W-:Y:S01]  /*89e0*/  IMAD.MOV R6, RZ, RZ, -R5 ;  /* 0x000000ffff067224 */ /* 0x000fe200078e0a05 */
[----:B------:R-:W-:Y:S01]  /*89f0*/  ULDC UR5, c[0x0][0x610] ;  /* 0x0001840000057ab9 */ /* 0x000fe20000000800 */
[----:B------:R-:W-:Y:S02]  /*8a00*/  IMAD R4, R5, UR18, R4 ;  /* 0x0000001205047c24 */ /* 0x000fe4000f8e0204 */
[----:B------:R-:W-:Y:S01]  /*8a10*/  IMAD R19, R6, UR4, R19 ;  /* 0x0000000406137c24 */ /* 0x000fe2000f8e0213 */
[----:B------:R-:W-:Y:S01]  /*8a20*/  ULDC UR4, c[0x0][0x600] ;  /* 0x0001800000047ab9 */ /* 0x000fe20000000800 */
[----:B------:R-:W-:-:S02]  /*8a30*/  IMAD R17, R4, UR5, R17 ;  /* 0x0000000504117c24 */ /* 0x000fc4000f8e0211 */
[----:B------:R-:W-:Y:S02]  /*8a40*/  IMAD R6, R19, UR4, R18 ;  /* 0x0000000413067c24 */ /* 0x000fe4000f8e0212 */
[----:B------:R-:W-:Y:S02]  /*8a50*/  IMAD.MOV.U32 R10, RZ, RZ, 0x1 ;  /* 0x00000001ff0a7424 */ /* 0x000fe400078e00ff */
[----:B------:R-:W-:Y:S01]  /*8a60*/  IMAD.MOV.U32 R4, RZ, RZ, R16 ;  /* 0x000000ffff047224 */ /* 0x000fe200078e0010 */
[----:B------:R-:W-:Y:S02]  /*8a70*/  SEL R5, R6, R17, !P2 ;  /* 0x0000001106057207 */ /* 0x000fe40005000000 */
[----:B------:R-:W-:-:S07]  /*8a80*/  SEL R6, R17, R6, !P2 ;  /* 0x0000000611067207 */ /* 0x000fce0005000000 */
.L_x_179:
[----:B------:R-:W-:Y:S05]  /*8a90*/  BSYNC B1 ;  /* 0x0000000000017941 */ /* 0x000fea0003800000 */
.L_x_178:
[----:B------:R-:W-:-:S13]  /*8aa0*/  LOP3.LUT P1, RZ, R10, 0xff, RZ, 0xc0, !PT ;  /* 0x000000ff0aff7812 */ /* 0x000fda000782c0ff */
[----:B------:R-:W-:Y:S05]  /*8ab0*/  @P1 BRA `(.L_x_182) ;  /* 0xfffffff400441947 */ /* 0x000fea000383ffff */
[----:B------:R-:W-:Y:S05]  /*8ac0*/  BSYNC B0 ;  /* 0x0000000000007941 */ /* 0x000fea0003800000 */
.L_x_170:
[----:B------:R-:W-:-:S03]  /*8ad0*/  UMOV UR4, 0xffffffff ;  /* 0xffffffff00047882 */ /* 0x000fc60000000000 */
[----:B------:R-:W-:Y:S05]  /*8ae0*/  BRA.DIV UR4, `(.L_x_183) ;  /* 0x0000000604947947 */ /* 0x000fea000b800000 */
[----:B------:R-:W-:-:S13]  /*8af0*/  ELECT P0, URZ, PT ;  /* 0x00000000003f782f */ /* 0x000fda0003800000 */
.L_x_201:
[----:B------:R-:W-:Y:S04]  /*8b00*/  BSSY B0, `(.L_x_184) ;  /* 0x000003d000007945 */ /* 0x000fe80003800000 */
[----:B------:R-:W-:Y:S05]  /*8b10*/  @!P0 BRA `(.L_x_185) ;  /* 0x0000000000ec8947 */ /* 0x000fea0003800000 */
[----:B------:R-:W-:-:S04]  /*8b20*/  LOP3.LUT R7, R7, 0x2, RZ, 0xfc, !PT ;  /* 0x0000000207077812 */ /* 0x000fc800078efcff */
[----:B------:R-:W-:-:S13]  /*8b30*/  ISETP.NE.AND P0, PT, R7, 0x3, PT ;  /* 0x000000030700780c */ /* 0x000fda0003f05270 */
[----:B------:R-:W-:Y:S05]  /*8b40*/  @!P0 BRA `(.L_x_186) ;  /* 0x0000000000048947 */ /* 0x000fea0003800000 */
[----:B------:R-:W-:Y:S01]  /*8b50*/  BPT.TRAP 0x1 ;  /* 0x000000040000795c */ /* 0x000fe20000300000 */
.L_x_186:
[----:B------:R-:W0:Y:S01]  /*8b60*/  S2R R3, SR_CgaCtaId ;  /* 0x0000000000037919 */ /* 0x000e220000008800 */
[----:B------:R-:W-:Y:S02]  /*8b70*/  MOV R0, 0x400 ;  /* 0x0000040000007802 */ /* 0x000fe40000000f00 */
[----:B------:R-:W-:Y:S02]  /*8b80*/  SHF.L.U32 R2, R12, 0x1f, RZ ;  /* 0x0000001f0c027819 */ /* 0x000fe400000006ff */
[----:B0-----:R-:W-:-:S05]  /*8b90*/  LEA R0, R3, R0, 0x18 ;  /* 0x0000000003007211 */ /* 0x001fca00078ec0ff */
[----:B------:R-:W-:-:S04]  /*8ba0*/  VIADD R0, R0, 0x30 ;  /* 0x0000003000007836 */ /* 0x000fc80000000000 */
[C---:B------:R-:W-:Y:S02]  /*8bb0*/  IMAD R5, R15.reuse, 0x8, R0 ;  /* 0x000000080f057824 */ /* 0x040fe400078e0200 */
[----:B------:R-:W-:Y:S02]  /*8bc0*/  VIADD R15, R15, 0x1 ;  /* 0x000000010f0f7836 */ /* 0x000fe40000000000 */
[----:B------:R-:W0:Y:S03]  /*8bd0*/  SYNCS.PHASECHK.TRANS64.TRYWAIT P0, [R5+URZ], R2 ;  /* 0x00000002050075a7 */ /* 0x000e26000800017f */
[----:B------:R-:W-:-:S04]  /*8be0*/  ISETP.NE.AND P1, PT, R15, 0x6, PT ;  /* 0x000000060f00780c */ /* 0x000fc80003f25270 */
[----:B------:R-:W-:Y:S02]  /*8bf0*/  SEL R3, RZ, 0x1, P1 ;  /* 0x00000001ff037807 */ /* 0x000fe40000800000 */
[----:B------:R-:W-:Y:S02]  /*8c00*/  SEL R15, R15, RZ, P1 ;  /* 0x000000ff0f0f7207 */ /* 0x000fe40000800000 */
[----:B------:R-:W-:-:S03]  /*8c10*/  LOP3.LUT R12, R12, R3, RZ, 0x3c, !PT ;  /* 0x000000030c0c7212 */ /* 0x000fc600078e3cff */
[----:B------:R-:W-:Y:S01]  /*8c20*/  IMAD R7, R15, 0x8, R0 ;  /* 0x000000080f077824 */ /* 0x000fe200078e0200 */
[----:B------:R-:W-:Y:S01]  /*8c30*/  SHF.L.U32 R4, R12, 0x1f, RZ ;  /* 0x0000001f0c047819 */ /* 0x000fe200000006ff */
[----:B0-----:R-:W-:Y:S06]  /*8c40*/  @!P0 BRA `(.L_x_187) ;  /* 0x0000000400608947 */ /* 0x001fec0003800000 */
.L_x_202:
[----:B------:R-:W1:Y:S01]  /*8c50*/  SYNCS.PHASECHK.TRANS64.TRYWAIT P0, [R7+URZ], R4 ;  /* 0x00000004070075a7 */ /* 0x000e62000800017f */
[----:B0-----:R-:W-:-:S05]  /*8c60*/  VIADD R2, R15, 0x1 ;  /* 0x000000010f027836 */ /* 0x001fca0000000000 */
[----:B------:R-:W-:-:S04]  /*8c70*/  ISETP.NE.AND P1, PT, R2, 0x6, PT ;  /* 0x000000060200780c */ /* 0x000fc80003f25270 */
[----:B------:R-:W-:Y:S02]  /*8c80*/  SEL R3, RZ, 0x1, P1 ;  /* 0x00000001ff037807 */ /* 0x000fe40000800000 */
[----:B------:R-:W-:Y:S02]  /*8c90*/  SEL R9, R2, RZ, P1 ;  /* 0x000000ff02097207 */ /* 0x000fe40000800000 */
[----:B------:R-:W-:-:S03]  /*8ca0*/  LOP3.LUT R12, R12, R3, RZ, 0x3c, !PT ;  /* 0x000000030c0c7212 */ /* 0x000fc600078e3cff */
[----:B------:R-:W-:Y:S01]  /*8cb0*/  IMAD R6, R9, 0x8, R0 ;  /* 0x0000000809067824 */ /* 0x000fe200078e0200 */
[----:B------:R-:W-:Y:S01]  /*8cc0*/  SHF.L.U32 R5, R12, 0x1f, RZ ;  /* 0x0000001f0c057819 */ /* 0x000fe200000006ff */
[----:B-1----:R-:W-:Y:S06]  /*8cd0*/  @!P0 BRA `(.L_x_188) ;  /* 0x0000000400508947 */ /* 0x002fec0003800000 */
.L_x_203:
[----:B------:R-:W1:Y:S01]  /*8ce0*/  SYNCS.PHASECHK.TRANS64.TRYWAIT P0, [R6+URZ], R5 ;  /* 0x00000005060075a7 */ /* 0x000e62000800017f */
[----:B------:R-:W-:-:S05]  /*8cf0*/  VIADD R2, R9, 0x1 ;  /* 0x0000000109027836 */ /* 0x000fca0000000000 */
[----:B------:R-:W-:-:S04]  /*8d00*/  ISETP.NE.AND P1, PT, R2, 0x6, PT ;  /* 0x000000060200780c */ /* 0x000fc80003f25270 */
[----:B------:R-:W-:Y:S02]  /*8d10*/  SEL R3, RZ, 0x1, P1 ;  /* 0x00000001ff037807 */ /* 0x000fe40000800000 */
[----:B0-----:R-:W-:Y:S02]  /*8d20*/  SEL R7, R2, RZ, P1 ;  /* 0x000000ff02077207 */ /* 0x001fe40000800000 */
[----:B------:R-:W-:-:S03]  /*8d30*/  LOP3.LUT R12, R12, R3, RZ, 0x3c, !PT ;  /* 0x000000030c0c7212 */ /* 0x000fc600078e3cff */
[----:B------:R-:W-:Y:S01]  /*8d40*/  IMAD R9, R7, 0x8, R0 ;  /* 0x0000000807097824 */ /* 0x000fe200078e0200 */
[----:B------:R-:W-:Y:S01]  /*8d50*/  SHF.L.U32 R4, R12, 0x1f, RZ ;  /* 0x0000001f0c047819 */ /* 0x000fe200000006ff */
[----:B-1----:R-:W-:Y:S06]  /*8d60*/  @!P0 BRA `(.L_x_189) ;  /* 0x0000000400408947 */ /* 0x002fec0003800000 */
.L_x_204:
[----:B------:R-:W1:Y:S01]  /*8d70*/  SYNCS.PHASECHK.TRANS64.TRYWAIT P0, [R9+URZ], R4 ;  /* 0x00000004090075a7 */ /* 0x000e62000800017f */
[----:B------:R-:W-:-:S05]  /*8d80*/  VIADD R2, R7, 0x1 ;  /* 0x0000000107027836 */ /* 0x000fca0000000000 */
[----:B------:R-:W-:-:S04]  /*8d90*/  ISETP.NE.AND P1, PT, R2, 0x6, PT ;  /* 0x000000060200780c */ /* 0x000fc80003f25270 */
[----:B------:R-:W-:Y:S02]  /*8da0*/  SEL R3, RZ, 0x1, P1 ;  /* 0x00000001ff037807 */ /* 0x000fe40000800000 */
[----:B------:R-:W-:Y:S02]  /*8db0*/  SEL R7, R2, RZ, P1 ;  /* 0x000000ff02077207 */ /* 0x000fe40000800000 */
[----:B------:R-:W-:-:S03]  /*8dc0*/  LOP3.LUT R11, R12, R3, RZ, 0x3c, !PT ;  /* 0x000000030c0b7212 */ /* 0x000fc600078e3cff */
[----:B0-----:R-:W-:Y:S01]  /*8dd0*/  IMAD R6, R7, 0x8, R0 ;  /* 0x0000000807067824 */ /* 0x001fe200078e0200 */
[----:B------:R-:W-:Y:S01]  /*8de0*/  SHF.L.U32 R5, R11, 0x1f, RZ ;  /* 0x0000001f0b057819 */ /* 0x000fe200000006ff */
[----:B-1----:R-:W-:Y:S06]  /*8df0*/  @!P0 BRA `(.L_x_190) ;  /* 0x0000000400308947 */ /* 0x002fec0003800000 */
.L_x_205:
[----:B------:R-:W1:Y:S01]  /*8e00*/  SYNCS.PHASECHK.TRANS64.TRYWAIT P0, [R6+URZ], R5 ;  /* 0x00000005060075a7 */ /* 0x000e62000800017f */
[----:B------:R-:W-:-:S05]  /*8e10*/  VIADD R2, R7, 0x1 ;  /* 0x0000000107027836 */ /* 0x000fca0000000000 */
[----:B------:R-:W-:-:S04]  /*8e20*/  ISETP.NE.AND P1, PT, R2, 0x6, PT ;  /* 0x000000060200780c */ /* 0x000fc80003f25270 */
[----:B0-----:R-:W-:Y:S02]  /*8e30*/  SEL R4, RZ, 0x1, P1 ;  /* 0x00000001ff047807 */ /* 0x001fe40000800000 */
[----:B------:R-:W-:Y:S02]  /*8e40*/  SEL R3, R2, RZ, P1 ;  /* 0x000000ff02037207 */ /* 0x000fe40000800000 */
[----:B------:R-:W-:Y:S01]  /*8e50*/  LOP3.LUT R4, R11, R4, RZ, 0x3c, !PT ;  /* 0x000000040b047212 */ /* 0x000fe200078e3cff */
[----:B-1----:R-:W-:Y:S06]  /*8e60*/  @!P0 BRA `(.L_x_191) ;  /* 0x0000000400288947 */ /* 0x002fec0003800000 */
.L_x_206:
[----:B------:R-:W-:Y:S01]  /*8e70*/  IMAD R3, R3, 0x8, R0 ;  /* 0x0000000803037824 */ /* 0x000fe200078e0200 */
[----:B------:R-:W-:-:S07]  /*8e80*/  SHF.L.U32 R0, R4, 0x1f, RZ ;  /* 0x0000001f04007819 */ /* 0x000fce00000006ff */
.L_x_192:
[----:B-1----:R1:W2:Y:S02]  /*8e90*/  SYNCS.PHASECHK.TRANS64.TRYWAIT P0, [R3+URZ], R0 ;  /* 0x00000000030075a7 */ /* 0x0022a4000800017f */
[----:B--2---:R-:W-:Y:S05]  /*8ea0*/  @!P0 NANOSLEEP.SYNCS 0x989680 ;  /* 0x009896800000895d */ /* 0x004fea0003900000 */
[----:B------:R-:W2:Y:S02]  /*8eb0*/  @!P0 SYNCS.PHASECHK.TRANS64 P0, [R3+URZ], R0 ;  /* 0x00000000030085a7 */ /* 0x000ea4000800007f */
[----:B--2---:R-:W-:Y:S05]  /*8ec0*/  @!P0 BRA `(.L_x_192) ;  /* 0xfffffffc00f08947 */ /* 0x004fea000383ffff */
.L_x_185:
[----:B------:R-:W-:Y:S05]  /*8ed0*/  BSYNC B0 ;  /* 0x0000000000007941 */ /* 0x000fea0003800000 */
.L_x_184:
[----:B------:R-:W-:Y:S05]  /*8ee0*/  EXIT ;  /* 0x000000000000794d */ /* 0x000fea0003800000 */
.L_x_15:
[----:B0-----:R-:W-:-:S04]  /*8ef0*/  IMAD.U32 R17, RZ, RZ, UR15 ;  /* 0x0000000fff117e24 */ /* 0x001fc8000f8e00ff */
[----:B------:R0:W1:Y:S03]  /*8f00*/  SYNCS.PHASECHK.TRANS64.TRYWAIT P0, [R17+URZ+-0x8], R16 ;  /* 0xfffff810110075a7 */ /* 0x000066000800017f */
[----:B-1----:R-:W-:Y:S05]  /*8f10*/  @!P0 NANOSLEEP.SYNCS 0x989680 ;  /* 0x009896800000895d */ /* 0x002fea0003900000 */
[----:B------:R-:W1:Y:S02]  /*8f20*/  @!P0 SYNCS.PHASECHK.TRANS64 P0, [R17+URZ+-0x8], R16 ;  /* 0xfffff810110085a7 */ /* 0x000e64000800007f */
[----:B-1----:R-:W-:Y:S05]  /*8f30*/  @!P0 BRA `(.L_x_15) ;  /* 0xfffffffc00ec8947 */ /* 0x002fea000383ffff */
[----:B------:R-:W-:Y:S05]  /*8f40*/  BRA `(.L_x_193) ;  /* 0xffffff8400507947 */ /* 0x000fea000383ffff */
.L_x_20:
[----:B-1----:R-:W-:-:S04]  /*8f50*/  IMAD.U32 R17, RZ, RZ, UR6 ;  /* 0x00000006ff117e24 */ /* 0x002fc8000f8e00ff */
[----:B------:R1:W2:Y:S03]  /*8f60*/  SYNCS.PHASECHK.TRANS64.TRYWAIT P0, [R17+URZ], R16 ;  /* 0x00000010110075a7 */ /* 0x0002a6000800017f */
[----:B--2---:R-:W-:Y:S05]  /*8f70*/  @!P0 NANOSLEEP.SYNCS 0x989680 ;  /* 0x009896800000895d */ /* 0x004fea0003900000 */
[----:B------:R-:W2:Y:S02]  /*8f80*/  @!P0 SYNCS.PHASECHK.TRANS64 P0, [R17+URZ], R16 ;  /* 0x00000010110085a7 */ /* 0x000ea4000800007f */
[----:B--2---:R-:W-:Y:S05]  /*8f90*/  @!P0 BRA `(.L_x_20) ;  /* 0xfffffffc00ec8947 */ /* 0x004fea000383ffff */
[----:B------:R-:W-:Y:S05]  /*8fa0*/  BRA `(.L_x_19) ;  /* 0xffffff88007c7947 */ /* 0x000fea000383ffff */
.L_x_26:
[----:B-1----:R-:W-:-:S04]  /*8fb0*/  IMAD.U32 R18, RZ, RZ, UR9 ;  /* 0x00000009ff127e24 */ /* 0x002fc8000f8e00ff */
[----:B------:R1:W2:Y:S03]  /*8fc0*/  SYNCS.PHASECHK.TRANS64.TRYWAIT P0, [R18+URZ], R17 ;  /* 0x00000011120075a7 */ /* 0x0002a6000800017f */
[----:B--2---:R-:W-:Y:S05]  /*8fd0*/  @!P0 NANOSLEEP.SYNCS 0x989680 ;  /* 0x009896800000895d */ /* 0x004fea0003900000 */
[----:B------:R-:W2:Y:S02]  /*8fe0*/  @!P0 SYNCS.PHASECHK.TRANS64 P0, [R18+URZ], R17 ;  /* 0x00000011120085a7 */ /* 0x000ea4000800007f */
[----:B--2---:R-:W-:Y:S05]  /*8ff0*/  @!P0 BRA `(.L_x_26) ;  /* 0xfffffffc00ec8947 */ /* 0x004fea000383ffff */
[----:B------:R-:W-:Y:S05]  /*9000*/  BRA `(.L_x_25) ;  /* 0xffffff9000a07947 */ /* 0x000fea000383ffff */
.L_x_34:
[----:B0-----:R-:W-:-:S04]  /*9010*/  IMAD.U32 R17, RZ, RZ, UR15 ;  /* 0x0000000fff117e24 */ /* 0x001fc8000f8e00ff */
[----:B------:R0:W1:Y:S03]  /*9020*/  SYNCS.PHASECHK.TRANS64.TRYWAIT P0, [R17+URZ+0x8], R16 ;  /* 0x00000810110075a7 */ /* 0x000066000800017f */
[----:B-1----:R-:W-:Y:S05]  /*9030*/  @!P0 NANOSLEEP.SYNCS 0x989680 ;  /* 0x009896800000895d */ /* 0x002fea0003900000 */
[----:B------:R-:W1:Y:S02]  /*9040*/  @!P0 SYNCS.PHASECHK.TRANS64 P0, [R17+URZ+0x8], R16 ;  /* 0x00000810110085a7 */ /* 0x000e64000800007f */
[----:B-1----:R-:W-:Y:S05]  /*9050*/  @!P0 BRA `(.L_x_34) ;  /* 0xfffffffc00ec8947 */ /* 0x002fea000383ffff */
[----:B------:R-:W-:Y:S05]  /*9060*/  BRA `(.L_x_194) ;  /* 0xffffff9c00e47947 */ /* 0x000fea000383ffff */
.L_x_171:
[----:B------:R-:W-:Y:S01]  /*9070*/  BSSY B1, `(.L_x_195) ;  /* 0x0000006000017945 */ /* 0x000fe20003800000 */
[----:B------:R-:W-:-:S07]  /*9080*/  IMAD.MOV.U32 R10, RZ, RZ, -0x1 ;  /* 0xffffffffff0a7424 */ /* 0x000fce00078e00ff */
[----:B------:R-:W-:Y:S05]  /*9090*/  WARPSYNC.COLLECTIVE R10, `(.L_x_196) ;  /* 0x000000000a0c7348 */ /* 0x000fea0003c00000 */
[----:B------:R-:W-:Y:S02]  /*90a0*/  ELECT P1, UR62, PT ;  /* 0x00000000003e782f */ /* 0x000fe40003820000 */
[----:B------:R-:W-:Y:S01]  /*90b0*/  MOV R10, UR62 ;  /* 0x0000003e000a7c02 */ /* 0x000fe20008000f00 */
[----:B------:R-:W-:Y:S10]  /*90c0*/  ENDCOLLECTIVE ;  /* 0x000000000000791b */ /* 0x000ff40003800000 */
.L_x_196:
[----:B------:R-:W-:Y:S05]  /*90d0*/  BSYNC B1 ;  /* 0x0000000000017941 */ /* 0x000fea0003800000 */
.L_x_195:
[----:B------:R-:W-:Y:S05]  /*90e0*/  BRA `(.L_x_197) ;  /* 0xffffffec00c47947 */ /* 0x000fea000383ffff */
.L_x_174:
[----:B-1----:R1:W2:Y:S02]  /*90f0*/  SYNCS.PHASECHK.TRANS64.TRYWAIT P1, [R19+URZ+0x30], R10 ;  /* 0x0000300a130075a7 */ /* 0x0022a4000802017f */
[----:B--2---:R-:W-:Y:S05]  /*9100*/  @!P1 NANOSLEEP.SYNCS 0x989680 ;  /* 0x009896800000995d */ /* 0x004fea0003900000 */
[----:B------:R-:W2:Y:S02]  /*9110*/  @!P1 SYNCS.PHASECHK.TRANS64 P1, [R19+URZ+0x30], R10 ;  /* 0x0000300a130095a7 */ /* 0x000ea4000802007f */
[----:B--2---:R-:W-:Y:S05]  /*9120*/  @!P1 BRA `(.L_x_174) ;  /* 0xfffffffc00f09947 */ /* 0x004fea000383ffff */
[----:B------:R-:W-:Y:S05]  /*9130*/  BRA `(.L_x_198) ;  /* 0xffffffec00f87947 */ /* 0x000fea000383ffff */
.L_x_183:
[----:B------:R-:W-:Y:S01]  /*9140*/  BSSY B0, `(.L_x_199) ;  /* 0x0000006000007945 */ /* 0x000fe20003800000 */
[----:B------:R-:W-:-:S07]  /*9150*/  IMAD.MOV.U32 R10, RZ, RZ, -0x1 ;  /* 0xffffffffff0a7424 */ /* 0x000fce00078e00ff */
[----:B------:R-:W-:Y:S05]  /*9160*/  WARPSYNC.COLLECTIVE R10, `(.L_x_200) ;  /* 0x000000000a0c7348 */ /* 0x000fea0003c00000 */
[----:B------:R-:W-:Y:S02]  /*9170*/  ELECT P1, UR62, PT ;  /* 0x00000000003e782f */ /* 0x000fe40003820000 */
[----:B------:R-:W-:Y:S01]  /*9180*/  MOV R10, UR62 ;  /* 0x0000003e000a7c02 */ /* 0x000fe20008000f00 */
[----:B------:R-:W-:Y:S10]  /*9190*/  ENDCOLLECTIVE ;  /* 0x000000000000791b */ /* 0x000ff40003800000 */
.L_x_200:
[----:B------:R-:W-:Y:S05]  /*91a0*/  BSYNC B0 ;  /* 0x0000000000007941 */ /* 0x000fea0003800000 */
.L_x_199:
[----:B------:R-:W-:Y:S01]  /*91b0*/  PLOP3.LUT P0, PT, P1, PT, PT, 0x80, 0x0 ;  /* 0x000000000000781c */ /* 0x000fe20000f0f070 */
[----:B------:R-:W-:-:S12]  /*91c0*/  BRA `(.L_x_201) ;  /* 0xfffffff8004c7947 */ /* 0x000fd8000383ffff */
.L_x_187:
[----:B0-----:R0:W1:Y:S02]  /*91d0*/  SYNCS.PHASECHK.TRANS64.TRYWAIT P0, [R5+URZ], R2 ;  /* 0x00000002050075a7 */ /* 0x001064000800017f */
[----:B-1----:R-:W-:Y:S05]  /*91e0*/  @!P0 NANOSLEEP.SYNCS 0x989680 ;  /* 0x009896800000895d */ /* 0x002fea0003900000 */
[----:B------:R-:W1:Y:S02]  /*91f0*/  @!P0 SYNCS.PHASECHK.TRANS64 P0, [R5+URZ], R2 ;  /* 0x00000002050085a7 */ /* 0x000e64000800007f */
[----:B-1----:R-:W-:Y:S05]  /*9200*/  @!P0 BRA `(.L_x_187) ;  /* 0xfffffffc00f08947 */ /* 0x002fea000383ffff */
[----:B------:R-:W-:Y:S05]  /*9210*/  BRA `(.L_x_202) ;  /* 0xfffffff8008c7947 */ /* 0x000fea000383ffff */
.L_x_188:
[----:B0-----:R0:W1:Y:S02]  /*9220*/  SYNCS.PHASECHK.TRANS64.TRYWAIT P0, [R7+URZ], R4 ;  /* 0x00000004070075a7 */ /* 0x001064000800017f */
[----:B-1----:R-:W-:Y:S05]  /*9230*/  @!P0 NANOSLEEP.SYNCS 0x989680 ;  /* 0x009896800000895d */ /* 0x002fea0003900000 */
[----:B------:R-:W1:Y:S02]  /*9240*/  @!P0 SYNCS.PHASECHK.TRANS64 P0, [R7+URZ], R4 ;  /* 0x00000004070085a7 */ /* 0x000e64000800007f */
[----:B-1----:R-:W-:Y:S05]  /*9250*/  @!P0 BRA `(.L_x_188) ;  /* 0xfffffffc00f08947 */ /* 0x002fea000383ffff */
[----:B------:R-:W-:Y:S05]  /*9260*/  BRA `(.L_x_203) ;  /* 0xfffffff8009c7947 */ /* 0x000fea000383ffff */
.L_x_189:
[----:B0-----:R0:W1:Y:S02]  /*9270*/  SYNCS.PHASECHK.TRANS64.TRYWAIT P0, [R6+URZ], R5 ;  /* 0x00000005060075a7 */ /* 0x001064000800017f */
[----:B-1----:R-:W-:Y:S05]  /*9280*/  @!P0 NANOSLEEP.SYNCS 0x989680 ;  /* 0x009896800000895d */ /* 0x002fea0003900000 */
[----:B------:R-:W1:Y:S02]  /*9290*/  @!P0 SYNCS.PHASECHK.TRANS64 P0, [R6+URZ], R5 ;  /* 0x00000005060085a7 */ /* 0x000e64000800007f */
[----:B-1----:R-:W-:Y:S05]  /*92a0*/  @!P0 BRA `(.L_x_189) ;  /* 0xfffffffc00f08947 */ /* 0x002fea000383ffff */
[----:B------:R-:W-:Y:S05]  /*92b0*/  BRA `(.L_x_204) ;  /* 0xfffffff800ac7947 */ /* 0x000fea000383ffff */
.L_x_190:
[----:B0-----:R0:W1:Y:S02]  /*92c0*/  SYNCS.PHASECHK.TRANS64.TRYWAIT P0, [R9+URZ], R4 ;  /* 0x00000004090075a7 */ /* 0x001064000800017f */
[----:B-1----:R-:W-:Y:S05]  /*92d0*/  @!P0 NANOSLEEP.SYNCS 0x989680 ;  /* 0x009896800000895d */ /* 0x002fea0003900000 */
[----:B------:R-:W1:Y:S02]  /*92e0*/  @!P0 SYNCS.PHASECHK.TRANS64 P0, [R9+URZ], R4 ;  /* 0x00000004090085a7 */ /* 0x000e64000800007f */
[----:B-1----:R-:W-:Y:S05]  /*92f0*/  @!P0 BRA `(.L_x_190) ;  /* 0xfffffffc00f08947 */ /* 0x002fea000383ffff */
[----:B------:R-:W-:Y:S05]  /*9300*/  BRA `(.L_x_205) ;  /* 0xfffffff800bc7947 */ /* 0x000fea000383ffff */
.L_x_191:
[----:B0-----:R0:W1:Y:S02]  /*9310*/  SYNCS.PHASECHK.TRANS64.TRYWAIT P0, [R6+URZ], R5 ;  /* 0x00000005060075a7 */ /* 0x001064000800017f */
[----:B-1----:R-:W-:Y:S05]  /*9320*/  @!P0 NANOSLEEP.SYNCS 0x989680 ;  /* 0x009896800000895d */ /* 0x002fea0003900000 */
[----:B------:R-:W1:Y:S02]  /*9330*/  @!P0 SYNCS.PHASECHK.TRANS64 P0, [R6+URZ], R5 ;  /* 0x00000005060085a7 */ /* 0x000e64000800007f */
[----:B-1----:R-:W-:Y:S05]  /*9340*/  @!P0 BRA `(.L_x_191) ;  /* 0xfffffffc00f08947 */ /* 0x002fea000383ffff */
[----:B------:R-:W-:Y:S05]  /*9350*/  BRA `(.L_x_206) ;  /* 0xfffffff800c47947 */ /* 0x000fea000383ffff */
.L_x_207:
[----:B------:R-:W-:-:S00]  /*9360*/  BRA `(.L_x_207) ;  /* 0xfffffffc00fc7947 */ /* 0x000fc0000383ffff */
[----:B------:R-:W-:-:S00]  /*9370*/  NOP ;  /* 0x0000000000007918 */ /* 0x000fc00000000000 */
        /* <DEDUP_REMOVED lines=8> */
.L_x_208:


//--------------------- .nv.shared._ZN7cutlass13device_kernelINS_4gemm6kernel13GemmUniversalIN4cute5tupleIJiiiiEEENS1_10collective13CollectiveMmaINS1_37MainloopSm90TmaGmmaWarpSpecializedFP8ILi6ENS5_IJNS4_1CILi1EEESB_SB_EEENS1_32KernelTmaWarpSpecializedPingpongEEENS5_IJNSA_ILi64EEENSA_ILi128EEENSA_ILi32EEEEEENS_12float_e4m3_tENS5_IJlSB_lEEESJ_SK_NS4_8TiledMMAINS4_8MMA_AtomIJNS4_4SM904GMMA31MMA_64x128x32_F32E4M3E4M3_SS_TNILNSO_7ScaleInE1ELSQ_1EEEEEENS4_6LayoutISC_NS5_IJNSA_ILi0EEESU_SU_EEEEENS5_IJNS4_10UnderscoreESX_SX_EEEEENS4_13SM90_TMA_LOADENS4_14ComposedLayoutINS4_7SwizzleILi1ELi4ELi3EEENS4_18smem_ptr_flag_bitsILi8EEENST_INS5_IJNSA_ILi8EEESH_EEENS5_IJSH_SB_EEEEEEEvNS4_8identityES10_S1A_vS1B_EENS_8epilogue10collective6detail29Sm90TmaWarpSpecializedAdapterINS1E_15DefaultEpilogueISJ_SK_SK_NS1D_6thread17LinearCombinationISJ_Li1EffLNS1I_9ScaleType4KindE0ELNS_15FloatRoundStyleE2ESJ_EENS1_15EpilogueDefaultEEEEEvvEEEEvNT_6ParamsE --------------------------
	.section	.nv.shared._ZN7cutlass13device_kernelINS_4gemm6kernel13GemmUniversalIN4cute5tupleIJiiiiEEENS1_10collective13CollectiveMmaINS1_37MainloopSm90TmaGmmaWarpSpecializedFP8ILi6ENS5_IJNS4_1CILi1EEESB_SB_EEENS1_32KernelTmaWarpSpecializedPingpongEEENS5_IJNSA_ILi64EEENSA_ILi128EEENSA_ILi32EEEEEENS_12float_e4m3_tENS5_IJlSB_lEEESJ_SK_NS4_8TiledMMAINS4_8MMA_AtomIJNS4_4SM904GMMA31MMA_64x128x32_F32E4M3E4M3_SS_TNILNSO_7ScaleInE1ELSQ_1EEEEEENS4_6LayoutISC_NS5_IJNSA_ILi0EEESU_SU_EEEEENS5_IJNS4_10UnderscoreESX_SX_EEEEENS4_13SM90_TMA_LOADENS4_14ComposedLayoutINS4_7SwizzleILi1ELi4ELi3EEENS4_18smem_ptr_flag_bitsILi8EEENST_INS5_IJNSA_ILi8EEESH_EEENS5_IJSH_SB_EEEEEEEvNS4_8identityES10_S1A_vS1B_EENS_8epilogue10collective6detail29Sm90TmaWarpSpecializedAdapterINS1E_15DefaultEpilogueISJ_SK_SK_NS1D_6thread17LinearCombinationISJ_Li1EffLNS1I_9ScaleType4KindE0ELNS_15FloatRoundStyleE2ESJ_EENS1_15EpilogueDefaultEEEEEvvEEEEvNT_6ParamsE,"aw",@nobits
	.sectionflags	@""
	.align	16
	.zero		1024


//--------------------- .nv.shared.reserved.0     --------------------------
	.section	.nv.shared.reserved.0,"aw",@nobits
	.weak		__nv_reservedSMEM_offset_0_alias
	.size		__nv_reservedSMEM_offset_0_alias, 0, 0
	.other		__nv_reservedSMEM_offset_0_alias,@"STO_CUDA_RESERVED_SHARED STV_DEFAULT"
__nv_reservedSMEM_offset_0_alias:
	.zero		0


//--------------------- .nv.global                --------------------------
	.section	.nv.global,"aw",@nobits
.nv.global:
	.type		_ZN40_INTERNAL_a866c29d_4_k_cu_312947eb_275424cute1_E,@object
	.size		_ZN40_INTERNAL_a866c29d_4_k_cu_312947eb_275424cute1_E,(_ZN40_INTERNAL_a866c29d_4_k_cu_312947eb_275424cuda3std3__45__cpo6cbeginE - _ZN40_INTERNAL_a866c29d_4_k_cu_312947eb_275424cute1_E)
_ZN40_INTERNAL_a866c29d_4_k_cu_312947eb_275424cute1_E:
	.zero		1
	.type		_ZN40_INTERNAL_a866c29d_4_k_cu_312947eb_275424cuda3std3__45__cpo6cbeginE,@object
	.size		_ZN40_INTERNAL_a866c29d_4_k_cu_312947eb_275424cuda3std3__45__cpo6cbeginE,(_ZN40_INTERNAL_a866c29d_4_k_cu_312947eb_275424cuda3std3__48in_placeE - _ZN40_INTERNAL_a866c29d_4_k_cu_312947eb_275424cuda3std3__45__cpo6cbeginE)
_ZN40_INTERNAL_a866c29d_4_k_cu_312947eb_275424cuda3std3__45__cpo6cbeginE:
	.zero		1
	.type		_ZN40_INTERNAL_a866c29d_4_k_cu_312947eb_275424cuda3std3__48in_placeE,@object
	.size		_ZN40_INTERNAL_a866c29d_4_k_cu_312947eb_275424cuda3std3__48in_placeE,(_ZN40_INTERNAL_a866c29d_4_k_cu_312947eb_275424cuda3std6ranges3__45__cpo9iter_moveE - _ZN40_INTERNAL_a866c29d_4_k_cu_312947eb_275424cuda3std3__48in_placeE)
_ZN40_INTERNAL_a866c29d_4_k_cu_312947eb_275424cuda3std3__48in_placeE:
	.zero		1
	.type		_ZN40_INTERNAL_a866c29d_4_k_cu_312947eb_275424cuda3std6ranges3__45__cpo9iter_moveE,@object
	.size		_ZN40_INTERNAL_a866c29d_4_k_cu_312947eb_275424cuda3std6ranges3__45__cpo9iter_moveE,(_ZN40_INTERNAL_a866c29d_4_k_cu_312947eb_275424cuda3std3__45__cpo5beginE - _ZN40_INTERNAL_a866c29d_4_k_cu_312947eb_275424cuda3std6ranges3__45__cpo9iter_moveE)
_ZN40_INTERNAL_a866c29d_4_k_cu_312947eb_275424cuda3std6ranges3__45__cpo9iter_moveE:
	.zero		1
	.type		_ZN40_INTERNAL_a866c29d_4_k_cu_312947eb_275424cuda3std3__45__cpo5beginE,@object
	.size		_ZN40_INTERNAL_a866c29d_4_k_cu_312947eb_275424cuda3std3__45__cpo5beginE,(_ZN40_INTERNAL_a866c29d_4_k_cu_312947eb_275424cuda3std3__442_GLOBAL__N__a866c29d_4_k_cu_312947eb_275426ignoreE - _ZN40_INTERNAL_a866c29d_4_k_cu_312947eb_275424cuda3std3__45__cpo5beginE)
_ZN40_INTERNAL_a866c29d_4_k_cu_312947eb_275424cuda3std3__45__cpo5beginE:
	.zero		1
	.type		_ZN40_INTERNAL_a866c29d_4_k_cu_312947eb_275424cuda3std3__442_GLOBAL__N__a866c29d_4_k_cu_312947eb_275426ignoreE,@object
	.size		_ZN40_INTERNAL_a866c29d_4_k_cu_312947eb_275424cuda3std3__442_GLOBAL__N__a866c29d_4_k_cu_312947eb_275426ignoreE,(_ZN40_INTERNAL_a866c29d_4_k_cu_312947eb_275424cute7productE - _ZN40_INTERNAL_a866c29d_4_k_cu_312947eb_275424cuda3std3__442_GLOBAL__N__a866c29d_4_k_cu_312947eb_275426ignoreE)
_ZN40_INTERNAL_a866c29d_4_k_cu_312947eb_275424cuda3std3__442_GLOBAL__N__a866c29d_4_k_cu_312947eb_275426ignoreE:
	.zero		1
	.type		_ZN40_INTERNAL_a866c29d_4_k_cu_312947eb_275424cute7productE,@object
	.size		_ZN40_INTERNAL_a866c29d_4_k_cu_312947eb_275424cute7productE,(_ZN40_INTERNAL_a866c29d_4_k_cu_312947eb_275424cuda3std3__45__cpo3endE - _ZN40_INTERNAL_a866c29d_4_k_cu_312947eb_275424cute7productE)
_ZN40_INTERNAL_a866c29d_4_k_cu_312947eb_275424cute7productE:
	.zero		1
	.type		_ZN40_INTERNAL_a866c29d_4_k_cu_312947eb_275424cuda3std3__45__cpo3endE,@object
	.size		_ZN40_INTERNAL_a866c29d_4_k_cu_312947eb_275424cuda3std3__45__cpo3endE,(_ZN40_INTERNAL_a866c29d_4_k_cu_312947eb_275424cuda3std3__419piecewise_constructE - _ZN40_INTERNAL_a866c29d_4_k_cu_312947eb_275424cuda3std3__45__cpo3endE)
_ZN40_INTERNAL_a866c29d_4_k_cu_312947eb_275424cuda3std3__45__cpo3endE:
	.zero		1
	.type		_ZN40_INTERNAL_a866c29d_4_k_cu_312947eb_275424cuda3std3__419piecewise_constructE,@object
	.size		_ZN40_INTERNAL_a866c29d_4_k_cu_312947eb_275424cuda3std3__419piecewise_constructE,(_ZN40_INTERNAL_a866c29d_4_k_cu_312947eb_275424cuda3std3__45__cpo4cendE - _ZN40_INTERNAL_a866c29d_4_k_cu_312947eb_275424cuda3std3__419piecewise_constructE)
_ZN40_INTERNAL_a866c29d_4_k_cu_312947eb_275424cuda3std3__419piecewise_constructE:
	.zero		1
	.type		_ZN40_INTERNAL_a866c29d_4_k_cu_312947eb_275424cuda3std3__45__cpo4cendE,@object
	.size		_ZN40_INTERNAL_a866c29d_4_k_cu_312947eb_275424cuda3std3__45__cpo4cendE,(_ZN40_INTERNAL_a866c29d_4_k_cu_312947eb_275424cuda3std6ranges3__45__cpo4swapE - _ZN40_INTERNAL_a866c29d_4_k_cu_312947eb_275424cuda3std3__45__cpo4cendE)
_ZN40_INTERNAL_a866c29d_4_k_cu_312947eb_275424cuda3std3__45__cpo4cendE:
	.zero		1
	.type		_ZN40_INTERNAL_a866c29d_4_k_cu_312947eb_275424cuda3std6ranges3__45__cpo4swapE,@object
	.size		_ZN40_INTERNAL_a866c29d_4_k_cu_312947eb_275424cuda3std6ranges3__45__cpo4swapE,(.L_7 - _ZN40_INTERNAL_a866c29d_4_k_cu_312947eb_275424cuda3std6ranges3__45__cpo4swapE)
_ZN40_INTERNAL_a866c29d_4_k_cu_312947eb_275424cuda3std6ranges3__45__cpo4swapE:
	.zero		1
.L_7:


//--------------------- .nv.constant0._ZN7cutlass13device_kernelINS_4gemm6kernel13GemmUniversalIN4cute5tupleIJiiiiEEENS1_10collective13CollectiveMmaINS1_37MainloopSm90TmaGmmaWarpSpecializedFP8ILi6ENS5_IJNS4_1CILi1EEESB_SB_EEENS1_32KernelTmaWarpSpecializedPingpongEEENS5_IJNSA_ILi64EEENSA_ILi128EEENSA_ILi32EEEEEENS_12float_e4m3_tENS5_IJlSB_lEEESJ_SK_NS4_8TiledMMAINS4_8MMA_AtomIJNS4_4SM904GMMA31MMA_64x128x32_F32E4M3E4M3_SS_TNILNSO_7ScaleInE1ELSQ_1EEEEEENS4_6LayoutISC_NS5_IJNSA_ILi0EEESU_SU_EEEEENS5_IJNS4_10UnderscoreESX_SX_EEEEENS4_13SM90_TMA_LOADENS4_14ComposedLayoutINS4_7SwizzleILi1ELi4ELi3EEENS4_18smem_ptr_flag_bitsILi8EEENST_INS5_IJNSA_ILi8EEESH_EEENS5_IJSH_SB_EEEEEEEvNS4_8identityES10_S1A_vS1B_EENS_8epilogue10collective6detail29Sm90TmaWarpSpecializedAdapterINS1E_15DefaultEpilogueISJ_SK_SK_NS1D_6thread17LinearCombinationISJ_Li1EffLNS1I_9ScaleType4KindE0ELNS_15FloatRoundStyleE2ESJ_EENS1_15EpilogueDefaultEEEEEvvEEEEvNT_6ParamsE --------------------------
	.section	.nv.constant0._ZN7cutlass13device_kernelINS_4gemm6kernel13GemmUniversalIN4cute5tupleIJiiiiEEENS1_10collective13CollectiveMmaINS1_37MainloopSm90TmaGmmaWarpSpecializedFP8ILi6ENS5_IJNS4_1CILi1EEESB_SB_EEENS1_32KernelTmaWarpSpecializedPingpongEEENS5_IJNSA_ILi64EEENSA_ILi128EEENSA_ILi32EEEEEENS_12float_e4m3_tENS5_IJlSB_lEEESJ_SK_NS4_8TiledMMAINS4_8MMA_AtomIJNS4_4SM904GMMA31MMA_64x128x32_F32E4M3E4M3_SS_TNILNSO_7ScaleInE1ELSQ_1EEEEEENS4_6LayoutISC_NS5_IJNSA_ILi0EEESU_SU_EEEEENS5_IJNS4_10UnderscoreESX_SX_EEEEENS4_13SM90_TMA_LOADENS4_14ComposedLayoutINS4_7SwizzleILi1ELi4ELi3EEENS4_18smem_ptr_flag_bitsILi8EEENST_INS5_IJNSA_ILi8EEESH_EEENS5_IJSH_SB_EEEEEEEvNS4_8identityES10_S1A_vS1B_EENS_8epilogue10collective6detail29Sm90TmaWarpSpecializedAdapterINS1E_15DefaultEpilogueISJ_SK_SK_NS1D_6thread17LinearCombinationISJ_Li1EffLNS1I_9ScaleType4KindE0ELNS_15FloatRoundStyleE2ESJ_EENS1_15EpilogueDefaultEEEEEvvEEEEvNT_6ParamsE,"a",@progbits
	.sectionflags	@""
	.align	4
.nv.constant0._ZN7cutlass13device_kernelINS_4gemm6kernel13GemmUniversalIN4cute5tupleIJiiiiEEENS1_10collective13CollectiveMmaINS1_37MainloopSm90TmaGmmaWarpSpecializedFP8ILi6ENS5_IJNS4_1CILi1EEESB_SB_EEENS1_32KernelTmaWarpSpecializedPingpongEEENS5_IJNSA_ILi64EEENSA_ILi128EEENSA_ILi32EEEEEENS_12float_e4m3_tENS5_IJlSB_lEEESJ_SK_NS4_8TiledMMAINS4_8MMA_AtomIJNS4_4SM904GMMA31MMA_64x128x32_F32E4M3E4M3_SS_TNILNSO_7ScaleInE1ELSQ_1EEEEEENS4_6LayoutISC_NS5_IJNSA_ILi0EEESU_SU_EEEEENS5_IJNS4_10UnderscoreESX_SX_EEEEENS4_13SM90_TMA_LOADENS4_14ComposedLayoutINS4_7SwizzleILi1ELi4ELi3EEENS4_18smem_ptr_flag_bitsILi8EEENST_INS5_IJNSA_ILi8EEESH_EEENS5_IJSH_SB_EEEEEEEvNS4_8identityES10_S1A_vS1B_EENS_8epilogue10collective6detail29Sm90TmaWarpSpecializedAdapterINS1E_15DefaultEpilogueISJ_SK_SK_NS1D_6thread17LinearCombinationISJ_Li1EffLNS1I_9ScaleType4KindE0ELNS_15FloatRoundStyleE2ESJ_EENS1_15EpilogueDefaultEEEEEvvEEEEvNT_6ParamsE:
	.zero		1664


//--------------------- SYMBOLS --------------------------

	.type		.nv.reservedSmem.offset0,@object
	.size		.nv.reservedSmem.offset0,0x4
